//
// Generated by NVIDIA NVVM Compiler
//
// Compiler Build ID: CL-36424714
// Cuda compilation tools, release 13.0, V13.0.88
// Based on NVVM 20.0.0
//

.version 9.0
.target sm_100
.address_size 64

	// .globl	_Z12kernelGlobalPKjPjii
.const .align 4 .b8 cInput[65536];
.extern .shared .align 16 .b8 s_data[];

.visible .entry _Z12kernelGlobalPKjPjii(
	.param .u64 .ptr .align 1 _Z12kernelGlobalPKjPjii_param_0,
	.param .u64 .ptr .align 1 _Z12kernelGlobalPKjPjii_param_1,
	.param .u32 _Z12kernelGlobalPKjPjii_param_2,
	.param .u32 _Z12kernelGlobalPKjPjii_param_3
)
{
	.reg .pred 	%p<11>;
	.reg .b32 	%r<119>;
	.reg .b64 	%rd<16>;

	ld.param.u64 	%rd4, [_Z12kernelGlobalPKjPjii_param_0];
	ld.param.u64 	%rd3, [_Z12kernelGlobalPKjPjii_param_1];
	ld.param.u32 	%r36, [_Z12kernelGlobalPKjPjii_param_2];
	ld.param.u32 	%r37, [_Z12kernelGlobalPKjPjii_param_3];
	cvta.to.global.u64 	%rd1, %rd4;
	mov.u32 	%r38, %ctaid.x;
	mov.u32 	%r39, %ntid.x;
	mov.u32 	%r40, %tid.x;
	mad.lo.s32 	%r1, %r38, %r39, %r40;
	setp.ge.s32 	%p1, %r1, %r37;
	@%p1 bra 	$L__BB0_15;
	mul.lo.s32 	%r2, %r36, %r1;
	setp.lt.s32 	%p2, %r36, 1;
	mov.b32 	%r118, 0;
	@%p2 bra 	$L__BB0_14;
	and.b32  	%r3, %r36, 15;
	setp.lt.u32 	%p3, %r36, 16;
	mov.b32 	%r110, 0;
	mov.u32 	%r118, %r110;
	@%p3 bra 	$L__BB0_5;
	and.b32  	%r110, %r36, 2147483632;
	neg.s32 	%r104, %r110;
	add.s64 	%rd2, %rd1, 32;
	mov.b32 	%r118, 0;
	mov.u32 	%r103, %r2;
$L__BB0_4:
	.pragma "nounroll";
	mul.wide.s32 	%rd5, %r103, 4;
	add.s64 	%rd6, %rd2, %rd5;
	ld.global.u32 	%r45, [%rd6+-32];
	add.s32 	%r46, %r45, %r118;
	ld.global.u32 	%r47, [%rd6+-28];
	add.s32 	%r48, %r47, %r46;
	ld.global.u32 	%r49, [%rd6+-24];
	add.s32 	%r50, %r49, %r48;
	ld.global.u32 	%r51, [%rd6+-20];
	add.s32 	%r52, %r51, %r50;
	ld.global.u32 	%r53, [%rd6+-16];
	add.s32 	%r54, %r53, %r52;
	ld.global.u32 	%r55, [%rd6+-12];
	add.s32 	%r56, %r55, %r54;
	ld.global.u32 	%r57, [%rd6+-8];
	add.s32 	%r58, %r57, %r56;
	ld.global.u32 	%r59, [%rd6+-4];
	add.s32 	%r60, %r59, %r58;
	ld.global.u32 	%r61, [%rd6];
	add.s32 	%r62, %r61, %r60;
	ld.global.u32 	%r63, [%rd6+4];
	add.s32 	%r64, %r63, %r62;
	ld.global.u32 	%r65, [%rd6+8];
	add.s32 	%r66, %r65, %r64;
	ld.global.u32 	%r67, [%rd6+12];
	add.s32 	%r68, %r67, %r66;
	ld.global.u32 	%r69, [%rd6+16];
	add.s32 	%r70, %r69, %r68;
	ld.global.u32 	%r71, [%rd6+20];
	add.s32 	%r72, %r71, %r70;
	ld.global.u32 	%r73, [%rd6+24];
	add.s32 	%r74, %r73, %r72;
	ld.global.u32 	%r75, [%rd6+28];
	add.s32 	%r118, %r75, %r74;
	add.s32 	%r104, %r104, 16;
	add.s32 	%r103, %r103, 16;
	setp.ne.s32 	%p4, %r104, 0;
	@%p4 bra 	$L__BB0_4;
$L__BB0_5:
	setp.eq.s32 	%p5, %r3, 0;
	@%p5 bra 	$L__BB0_14;
	and.b32  	%r15, %r36, 7;
	setp.lt.u32 	%p6, %r3, 8;
	@%p6 bra 	$L__BB0_8;
	add.s32 	%r77, %r110, %r2;
	mul.wide.s32 	%rd7, %r77, 4;
	add.s64 	%rd8, %rd1, %rd7;
	ld.global.u32 	%r78, [%rd8];
	add.s32 	%r79, %r78, %r118;
	ld.global.u32 	%r80, [%rd8+4];
	add.s32 	%r81, %r80, %r79;
	ld.global.u32 	%r82, [%rd8+8];
	add.s32 	%r83, %r82, %r81;
	ld.global.u32 	%r84, [%rd8+12];
	add.s32 	%r85, %r84, %r83;
	ld.global.u32 	%r86, [%rd8+16];
	add.s32 	%r87, %r86, %r85;
	ld.global.u32 	%r88, [%rd8+20];
	add.s32 	%r89, %r88, %r87;
	ld.global.u32 	%r90, [%rd8+24];
	add.s32 	%r91, %r90, %r89;
	ld.global.u32 	%r92, [%rd8+28];
	add.s32 	%r118, %r92, %r91;
	add.s32 	%r110, %r110, 8;
$L__BB0_8:
	setp.eq.s32 	%p7, %r15, 0;
	@%p7 bra 	$L__BB0_14;
	and.b32  	%r21, %r36, 3;
	setp.lt.u32 	%p8, %r15, 4;
	@%p8 bra 	$L__BB0_11;
	add.s32 	%r94, %r110, %r2;
	mul.wide.s32 	%rd9, %r94, 4;
	add.s64 	%rd10, %rd1, %rd9;
	ld.global.u32 	%r95, [%rd10];
	add.s32 	%r96, %r95, %r118;
	ld.global.u32 	%r97, [%rd10+4];
	add.s32 	%r98, %r97, %r96;
	ld.global.u32 	%r99, [%rd10+8];
	add.s32 	%r100, %r99, %r98;
	ld.global.u32 	%r101, [%rd10+12];
	add.s32 	%r118, %r101, %r100;
	add.s32 	%r110, %r110, 4;
$L__BB0_11:
	setp.eq.s32 	%p9, %r21, 0;
	@%p9 bra 	$L__BB0_14;
	add.s32 	%r116, %r110, %r2;
	neg.s32 	%r115, %r21;
$L__BB0_13:
	.pragma "nounroll";
	mul.wide.s32 	%rd11, %r116, 4;
	add.s64 	%rd12, %rd1, %rd11;
	ld.global.u32 	%r102, [%rd12];
	add.s32 	%r118, %r102, %r118;
	add.s32 	%r116, %r116, 1;
	add.s32 	%r115, %r115, 1;
	setp.ne.s32 	%p10, %r115, 0;
	@%p10 bra 	$L__BB0_13;
$L__BB0_14:
	cvta.to.global.u64 	%rd13, %rd3;
	mul.wide.s32 	%rd14, %r1, 4;
	add.s64 	%rd15, %rd13, %rd14;
	st.global.u32 	[%rd15], %r118;
$L__BB0_15:
	ret;

}
	// .globl	_Z12kernelSharedPKjPjii
.visible .entry _Z12kernelSharedPKjPjii(
	.param .u64 .ptr .align 1 _Z12kernelSharedPKjPjii_param_0,
	.param .u64 .ptr .align 1 _Z12kernelSharedPKjPjii_param_1,
	.param .u32 _Z12kernelSharedPKjPjii_param_2,
	.param .u32 _Z12kernelSharedPKjPjii_param_3
)
{
	.reg .pred 	%p<13>;
	.reg .b32 	%r<142>;
	.reg .b64 	%rd<9>;

	ld.param.u64 	%rd2, [_Z12kernelSharedPKjPjii_param_0];
	ld.param.u64 	%rd3, [_Z12kernelSharedPKjPjii_param_1];
	ld.param.u32 	%r44, [_Z12kernelSharedPKjPjii_param_2];
	ld.param.u32 	%r45, [_Z12kernelSharedPKjPjii_param_3];
	mov.u32 	%r1, %ctaid.x;
	mov.u32 	%r2, %ntid.x;
	mov.u32 	%r3, %tid.x;
	mad.lo.s32 	%r4, %r1, %r2, %r3;
	setp.ge.s32 	%p1, %r4, %r45;
	@%p1 bra 	$L__BB1_18;
	mul.lo.s32 	%r5, %r44, %r2;
	setp.ge.s32 	%p2, %r3, %r5;
	@%p2 bra 	$L__BB1_4;
	cvta.to.global.u64 	%rd1, %rd2;
	mul.lo.s32 	%r6, %r5, %r1;
	mov.u32 	%r125, %r3;
$L__BB1_3:
	add.s32 	%r46, %r125, %r6;
	mul.wide.s32 	%rd4, %r46, 4;
	add.s64 	%rd5, %rd1, %rd4;
	ld.global.u32 	%r47, [%rd5];
	shl.b32 	%r48, %r125, 2;
	mov.u32 	%r49, s_data;
	add.s32 	%r50, %r49, %r48;
	st.shared.u32 	[%r50], %r47;
	add.s32 	%r125, %r125, %r2;
	setp.lt.s32 	%p3, %r125, %r5;
	@%p3 bra 	$L__BB1_3;
$L__BB1_4:
	bar.sync 	0;
	mul.lo.s32 	%r9, %r44, %r3;
	setp.lt.s32 	%p4, %r44, 1;
	mov.b32 	%r141, 0;
	@%p4 bra 	$L__BB1_17;
	and.b32  	%r10, %r44, 15;
	setp.lt.u32 	%p5, %r44, 16;
	mov.b32 	%r133, 0;
	mov.u32 	%r141, %r133;
	@%p5 bra 	$L__BB1_8;
	and.b32  	%r133, %r44, 2147483632;
	neg.s32 	%r127, %r133;
	shl.b32 	%r55, %r9, 2;
	mov.u32 	%r56, s_data;
	add.s32 	%r57, %r55, %r56;
	add.s32 	%r126, %r57, 32;
	mov.b32 	%r141, 0;
$L__BB1_7:
	.pragma "nounroll";
	ld.shared.u32 	%r58, [%r126+-32];
	add.s32 	%r59, %r58, %r141;
	ld.shared.u32 	%r60, [%r126+-28];
	add.s32 	%r61, %r60, %r59;
	ld.shared.u32 	%r62, [%r126+-24];
	add.s32 	%r63, %r62, %r61;
	ld.shared.u32 	%r64, [%r126+-20];
	add.s32 	%r65, %r64, %r63;
	ld.shared.u32 	%r66, [%r126+-16];
	add.s32 	%r67, %r66, %r65;
	ld.shared.u32 	%r68, [%r126+-12];
	add.s32 	%r69, %r68, %r67;
	ld.shared.u32 	%r70, [%r126+-8];
	add.s32 	%r71, %r70, %r69;
	ld.shared.u32 	%r72, [%r126+-4];
	add.s32 	%r73, %r72, %r71;
	ld.shared.u32 	%r74, [%r126];
	add.s32 	%r75, %r74, %r73;
	ld.shared.u32 	%r76, [%r126+4];
	add.s32 	%r77, %r76, %r75;
	ld.shared.u32 	%r78, [%r126+8];
	add.s32 	%r79, %r78, %r77;
	ld.shared.u32 	%r80, [%r126+12];
	add.s32 	%r81, %r80, %r79;
	ld.shared.u32 	%r82, [%r126+16];
	add.s32 	%r83, %r82, %r81;
	ld.shared.u32 	%r84, [%r126+20];
	add.s32 	%r85, %r84, %r83;
	ld.shared.u32 	%r86, [%r126+24];
	add.s32 	%r87, %r86, %r85;
	ld.shared.u32 	%r88, [%r126+28];
	add.s32 	%r141, %r88, %r87;
	add.s32 	%r127, %r127, 16;
	add.s32 	%r126, %r126, 64;
	setp.ne.s32 	%p6, %r127, 0;
	@%p6 bra 	$L__BB1_7;
$L__BB1_8:
	setp.eq.s32 	%p7, %r10, 0;
	@%p7 bra 	$L__BB1_17;
	and.b32  	%r23, %r44, 7;
	setp.lt.u32 	%p8, %r10, 8;
	@%p8 bra 	$L__BB1_11;
	add.s32 	%r90, %r133, %r9;
	shl.b32 	%r91, %r90, 2;
	mov.u32 	%r92, s_data;
	add.s32 	%r93, %r92, %r91;
	ld.shared.u32 	%r94, [%r93];
	add.s32 	%r95, %r94, %r141;
	ld.shared.u32 	%r96, [%r93+4];
	add.s32 	%r97, %r96, %r95;
	ld.shared.u32 	%r98, [%r93+8];
	add.s32 	%r99, %r98, %r97;
	ld.shared.u32 	%r100, [%r93+12];
	add.s32 	%r101, %r100, %r99;
	ld.shared.u32 	%r102, [%r93+16];
	add.s32 	%r103, %r102, %r101;
	ld.shared.u32 	%r104, [%r93+20];
	add.s32 	%r105, %r104, %r103;
	ld.shared.u32 	%r106, [%r93+24];
	add.s32 	%r107, %r106, %r105;
	ld.shared.u32 	%r108, [%r93+28];
	add.s32 	%r141, %r108, %r107;
	add.s32 	%r133, %r133, 8;
$L__BB1_11:
	setp.eq.s32 	%p9, %r23, 0;
	@%p9 bra 	$L__BB1_17;
	and.b32  	%r29, %r44, 3;
	setp.lt.u32 	%p10, %r23, 4;
	@%p10 bra 	$L__BB1_14;
	add.s32 	%r110, %r133, %r9;
	shl.b32 	%r111, %r110, 2;
	mov.u32 	%r112, s_data;
	add.s32 	%r113, %r112, %r111;
	ld.shared.u32 	%r114, [%r113];
	add.s32 	%r115, %r114, %r141;
	ld.shared.u32 	%r116, [%r113+4];
	add.s32 	%r117, %r116, %r115;
	ld.shared.u32 	%r118, [%r113+8];
	add.s32 	%r119, %r118, %r117;
	ld.shared.u32 	%r120, [%r113+12];
	add.s32 	%r141, %r120, %r119;
	add.s32 	%r133, %r133, 4;
$L__BB1_14:
	setp.eq.s32 	%p11, %r29, 0;
	@%p11 bra 	$L__BB1_17;
	add.s32 	%r121, %r133, %r9;
	shl.b32 	%r122, %r121, 2;
	mov.u32 	%r123, s_data;
	add.s32 	%r139, %r123, %r122;
	neg.s32 	%r138, %r29;
$L__BB1_16:
	.pragma "nounroll";
	ld.shared.u32 	%r124, [%r139];
	add.s32 	%r141, %r124, %r141;
	add.s32 	%r139, %r139, 4;
	add.s32 	%r138, %r138, 1;
	setp.ne.s32 	%p12, %r138, 0;
	@%p12 bra 	$L__BB1_16;
$L__BB1_17:
	cvta.to.global.u64 	%rd6, %rd3;
	mul.wide.s32 	%rd7, %r4, 4;
	add.s64 	%rd8, %rd6, %rd7;
	st.global.u32 	[%rd8], %r141;
$L__BB1_18:
	ret;

}
	// .globl	_Z14kernelConstantPjii
.visible .entry _Z14kernelConstantPjii(
	.param .u64 .ptr .align 1 _Z14kernelConstantPjii_param_0,
	.param .u32 _Z14kernelConstantPjii_param_1,
	.param .u32 _Z14kernelConstantPjii_param_2
)
{
	.reg .pred 	%p<11>;
	.reg .b32 	%r<82>;
	.reg .b64 	%rd<17>;

	ld.param.u64 	%rd1, [_Z14kernelConstantPjii_param_0];
	ld.param.u32 	%r28, [_Z14kernelConstantPjii_param_1];
	ld.param.u32 	%r29, [_Z14kernelConstantPjii_param_2];
	mov.u32 	%r30, %ctaid.x;
	mov.u32 	%r31, %ntid.x;
	mov.u32 	%r32, %tid.x;
	mad.lo.s32 	%r1, %r30, %r31, %r32;
	setp.ge.s32 	%p1, %r1, %r29;
	@%p1 bra 	$L__BB2_14;
	mul.lo.s32 	%r2, %r28, %r1;
	setp.lt.s32 	%p2, %r28, 1;
	mov.b32 	%r81, 0;
	@%p2 bra 	$L__BB2_13;
	and.b32  	%r3, %r28, 7;
	setp.lt.u32 	%p3, %r28, 8;
	mov.b32 	%r76, 0;
	mov.u32 	%r81, %r76;
	@%p3 bra 	$L__BB2_5;
	and.b32  	%r76, %r28, 2147483640;
	neg.s32 	%r70, %r76;
	mov.b32 	%r81, 0;
	mov.u64 	%rd3, cInput;
	mov.u32 	%r69, %r2;
$L__BB2_4:
	.pragma "nounroll";
	mul.wide.s32 	%rd2, %r69, 4;
	add.s64 	%rd4, %rd3, %rd2;
	ld.const.u32 	%r37, [%rd4];
	add.s32 	%r38, %r37, %r81;
	ld.const.u32 	%r39, [%rd4+4];
	add.s32 	%r40, %r39, %r38;
	ld.const.u32 	%r41, [%rd4+8];
	add.s32 	%r42, %r41, %r40;
	ld.const.u32 	%r43, [%rd4+12];
	add.s32 	%r44, %r43, %r42;
	ld.const.u32 	%r45, [%rd4+16];
	add.s32 	%r46, %r45, %r44;
	ld.const.u32 	%r47, [%rd4+20];
	add.s32 	%r48, %r47, %r46;
	ld.const.u32 	%r49, [%rd4+24];
	add.s32 	%r50, %r49, %r48;
	ld.const.u32 	%r51, [%rd4+28];
	add.s32 	%r81, %r51, %r50;
	add.s32 	%r70, %r70, 8;
	add.s32 	%r69, %r69, 8;
	setp.ne.s32 	%p4, %r70, 0;
	@%p4 bra 	$L__BB2_4;
$L__BB2_5:
	setp.eq.s32 	%p5, %r3, 0;
	@%p5 bra 	$L__BB2_13;
	and.b32  	%r15, %r28, 3;
	setp.lt.u32 	%p6, %r3, 4;
	@%p6 bra 	$L__BB2_8;
	add.s32 	%r53, %r76, %r2;
	mul.wide.s32 	%rd5, %r53, 4;
	mov.u64 	%rd6, cInput;
	add.s64 	%rd7, %rd6, %rd5;
	ld.const.u32 	%r54, [%rd7];
	add.s32 	%r55, %r54, %r81;
	ld.const.u32 	%r56, [%rd7+4];
	add.s32 	%r57, %r56, %r55;
	ld.const.u32 	%r58, [%rd7+8];
	add.s32 	%r59, %r58, %r57;
	ld.const.u32 	%r60, [%rd7+12];
	add.s32 	%r81, %r60, %r59;
	add.s32 	%r76, %r76, 4;
$L__BB2_8:
	setp.eq.s32 	%p7, %r15, 0;
	@%p7 bra 	$L__BB2_13;
	setp.eq.s32 	%p8, %r15, 1;
	@%p8 bra 	$L__BB2_11;
	add.s32 	%r62, %r76, %r2;
	mul.wide.s32 	%rd8, %r62, 4;
	mov.u64 	%rd9, cInput;
	add.s64 	%rd10, %rd9, %rd8;
	ld.const.u32 	%r63, [%rd10];
	add.s32 	%r64, %r63, %r81;
	ld.const.u32 	%r65, [%rd10+4];
	add.s32 	%r81, %r65, %r64;
	add.s32 	%r76, %r76, 2;
$L__BB2_11:
	and.b32  	%r66, %r28, 1;
	setp.eq.b32 	%p9, %r66, 1;
	not.pred 	%p10, %p9;
	@%p10 bra 	$L__BB2_13;
	add.s32 	%r67, %r76, %r2;
	mul.wide.s32 	%rd11, %r67, 4;
	mov.u64 	%rd12, cInput;
	add.s64 	%rd13, %rd12, %rd11;
	ld.const.u32 	%r68, [%rd13];
	add.s32 	%r81, %r68, %r81;
$L__BB2_13:
	cvta.to.global.u64 	%rd14, %rd1;
	mul.wide.s32 	%rd15, %r1, 4;
	add.s64 	%rd16, %rd14, %rd15;
	st.global.u32 	[%rd16], %r81;
$L__BB2_14:
	ret;

}
	// .globl	_Z14kernelRegisterPKjPjii
.visible .entry _Z14kernelRegisterPKjPjii(
	.param .u64 .ptr .align 1 _Z14kernelRegisterPKjPjii_param_0,
	.param .u64 .ptr .align 1 _Z14kernelRegisterPKjPjii_param_1,
	.param .u32 _Z14kernelRegisterPKjPjii_param_2,
	.param .u32 _Z14kernelRegisterPKjPjii_param_3
)
{
	.reg .pred 	%p<11>;
	.reg .b32 	%r<119>;
	.reg .b64 	%rd<16>;

	ld.param.u64 	%rd4, [_Z14kernelRegisterPKjPjii_param_0];
	ld.param.u64 	%rd3, [_Z14kernelRegisterPKjPjii_param_1];
	ld.param.u32 	%r36, [_Z14kernelRegisterPKjPjii_param_2];
	ld.param.u32 	%r37, [_Z14kernelRegisterPKjPjii_param_3];
	cvta.to.global.u64 	%rd1, %rd4;
	mov.u32 	%r38, %ctaid.x;
	mov.u32 	%r39, %ntid.x;
	mov.u32 	%r40, %tid.x;
	mad.lo.s32 	%r1, %r38, %r39, %r40;
	setp.ge.s32 	%p1, %r1, %r37;
	@%p1 bra 	$L__BB3_15;
	mul.lo.s32 	%r2, %r36, %r1;
	setp.lt.s32 	%p2, %r36, 1;
	mov.b32 	%r118, 0;
	@%p2 bra 	$L__BB3_14;
	and.b32  	%r3, %r36, 15;
	setp.lt.u32 	%p3, %r36, 16;
	mov.b32 	%r110, 0;
	mov.u32 	%r118, %r110;
	@%p3 bra 	$L__BB3_5;
	and.b32  	%r110, %r36, 2147483632;
	neg.s32 	%r104, %r110;
	add.s64 	%rd2, %rd1, 32;
	mov.b32 	%r118, 0;
	mov.u32 	%r103, %r2;
$L__BB3_4:
	.pragma "nounroll";
	mul.wide.s32 	%rd5, %r103, 4;
	add.s64 	%rd6, %rd2, %rd5;
	ld.global.u32 	%r45, [%rd6+-32];
	add.s32 	%r46, %r45, %r118;
	ld.global.u32 	%r47, [%rd6+-28];
	add.s32 	%r48, %r47, %r46;
	ld.global.u32 	%r49, [%rd6+-24];
	add.s32 	%r50, %r49, %r48;
	ld.global.u32 	%r51, [%rd6+-20];
	add.s32 	%r52, %r51, %r50;
	ld.global.u32 	%r53, [%rd6+-16];
	add.s32 	%r54, %r53, %r52;
	ld.global.u32 	%r55, [%rd6+-12];
	add.s32 	%r56, %r55, %r54;
	ld.global.u32 	%r57, [%rd6+-8];
	add.s32 	%r58, %r57, %r56;
	ld.global.u32 	%r59, [%rd6+-4];
	add.s32 	%r60, %r59, %r58;
	ld.global.u32 	%r61, [%rd6];
	add.s32 	%r62, %r61, %r60;
	ld.global.u32 	%r63, [%rd6+4];
	add.s32 	%r64, %r63, %r62;
	ld.global.u32 	%r65, [%rd6+8];
	add.s32 	%r66, %r65, %r64;
	ld.global.u32 	%r67, [%rd6+12];
	add.s32 	%r68, %r67, %r66;
	ld.global.u32 	%r69, [%rd6+16];
	add.s32 	%r70, %r69, %r68;
	ld.global.u32 	%r71, [%rd6+20];
	add.s32 	%r72, %r71, %r70;
	ld.global.u32 	%r73, [%rd6+24];
	add.s32 	%r74, %r73, %r72;
	ld.global.u32 	%r75, [%rd6+28];
	add.s32 	%r118, %r75, %r74;
	add.s32 	%r104, %r104, 16;
	add.s32 	%r103, %r103, 16;
	setp.ne.s32 	%p4, %r104, 0;
	@%p4 bra 	$L__BB3_4;
$L__BB3_5:
	setp.eq.s32 	%p5, %r3, 0;
	@%p5 bra 	$L__BB3_14;
	and.b32  	%r15, %r36, 7;
	setp.lt.u32 	%p6, %r3, 8;
	@%p6 bra 	$L__BB3_8;
	add.s32 	%r77, %r110, %r2;
	mul.wide.s32 	%rd7, %r77, 4;
	add.s64 	%rd8, %rd1, %rd7;
	ld.global.u32 	%r78, [%rd8];
	add.s32 	%r79, %r78, %r118;
	ld.global.u32 	%r80, [%rd8+4];
	add.s32 	%r81, %r80, %r79;
	ld.global.u32 	%r82, [%rd8+8];
	add.s32 	%r83, %r82, %r81;
	ld.global.u32 	%r84, [%rd8+12];
	add.s32 	%r85, %r84, %r83;
	ld.global.u32 	%r86, [%rd8+16];
	add.s32 	%r87, %r86, %r85;
	ld.global.u32 	%r88, [%rd8+20];
	add.s32 	%r89, %r88, %r87;
	ld.global.u32 	%r90, [%rd8+24];
	add.s32 	%r91, %r90, %r89;
	ld.global.u32 	%r92, [%rd8+28];
	add.s32 	%r118, %r92, %r91;
	add.s32 	%r110, %r110, 8;
$L__BB3_8:
	setp.eq.s32 	%p7, %r15, 0;
	@%p7 bra 	$L__BB3_14;
	and.b32  	%r21, %r36, 3;
	setp.lt.u32 	%p8, %r15, 4;
	@%p8 bra 	$L__BB3_11;
	add.s32 	%r94, %r110, %r2;
	mul.wide.s32 	%rd9, %r94, 4;
	add.s64 	%rd10, %rd1, %rd9;
	ld.global.u32 	%r95, [%rd10];
	add.s32 	%r96, %r95, %r118;
	ld.global.u32 	%r97, [%rd10+4];
	add.s32 	%r98, %r97, %r96;
	ld.global.u32 	%r99, [%rd10+8];
	add.s32 	%r100, %r99, %r98;
	ld.global.u32 	%r101, [%rd10+12];
	add.s32 	%r118, %r101, %r100;
	add.s32 	%r110, %r110, 4;
$L__BB3_11:
	setp.eq.s32 	%p9, %r21, 0;
	@%p9 bra 	$L__BB3_14;
	add.s32 	%r116, %r110, %r2;
	neg.s32 	%r115, %r21;
$L__BB3_13:
	.pragma "nounroll";
	mul.wide.s32 	%rd11, %r116, 4;
	add.s64 	%rd12, %rd1, %rd11;
	ld.global.u32 	%r102, [%rd12];
	add.s32 	%r118, %r102, %r118;
	add.s32 	%r116, %r116, 1;
	add.s32 	%r115, %r115, 1;
	setp.ne.s32 	%p10, %r115, 0;
	@%p10 bra 	$L__BB3_13;
$L__BB3_14:
	cvta.to.global.u64 	%rd13, %rd3;
	mul.wide.s32 	%rd14, %r1, 4;
	add.s64 	%rd15, %rd13, %rd14;
	st.global.u32 	[%rd15], %r118;
$L__BB3_15:
	ret;

}


// ===== COMPILED SASS (sm_100) =====

	.target	sm_100

	.elftype	@"ET_EXEC"


//--------------------- .note.nv.tkinfo           --------------------------
	.section	.note.nv.tkinfo,"",@"SHT_NOTE"
	.sectionflags	@"SHF_NOTE_NV_TKINFO"
	.tkinfo
        /*0018*/ 	.word	0x00000002
        /*0030*/ 	.string	""
        /*0030*/ 	.string	"ptxas"
        /*0030*/ 	.string	"Cuda compilation tools, release 13.0, V13.0.88"
        /*0030*/ 	.string	"Build cuda_13.0.r13.0/compiler.36424714_0"
        /*0030*/ 	.string	"-arch sm_100 -m 64 "



//--------------------- .note.nv.cuinfo           --------------------------
	.section	.note.nv.cuinfo,"",@"SHT_NOTE"
	.sectionflags	@"SHF_NOTE_NV_CUINFO"
        /*0018*/ 	.short	0x0002
        /*001a*/ 	.short	0x0064
        /*001c*/ 	.short	0x0082
	.zero		2


//--------------------- .nv.info                  --------------------------
	.section	.nv.info,"",@"SHT_CUDA_INFO"
	.align	4


	//----- nvinfo : EIATTR_REGCOUNT
	.align		4
        /*0000*/ 	.byte	0x04, 0x2f
        /*0002*/ 	.short	(.L_2 - .L_1)
	.align		4
.L_1:
        /*0004*/ 	.word	index@(_Z12kernelGlobalPKjPjii)
        /*0008*/ 	.word	0x00000019


	//----- nvinfo : EIATTR_FRAME_SIZE
	.align		4
.L_2:
        /*000c*/ 	.byte	0x04, 0x11
        /*000e*/ 	.short	(.L_4 - .L_3)
	.align		4
.L_3:
        /*0010*/ 	.word	index@(_Z12kernelGlobalPKjPjii)
        /*0014*/ 	.word	0x00000000


	//----- nvinfo : EIATTR_REGCOUNT
	.align		4
.L_4:
        /*0018*/ 	.byte	0x04, 0x2f
        /*001a*/ 	.short	(.L_6 - .L_5)
	.align		4
.L_5:
        /*001c*/ 	.word	index@(_Z12kernelSharedPKjPjii)
        /*0020*/ 	.word	0x00000017


	//----- nvinfo : EIATTR_FRAME_SIZE
	.align		4
.L_6:
        /*0024*/ 	.byte	0x04, 0x11
        /*0026*/ 	.short	(.L_8 - .L_7)
	.align		4
.L_7:
        /*0028*/ 	.word	index@(_Z12kernelSharedPKjPjii)
        /*002c*/ 	.word	0x00000000


	//----- nvinfo : EIATTR_REGCOUNT
	.align		4
.L_8:
        /*0030*/ 	.byte	0x04, 0x2f
        /*0032*/ 	.short	(.L_10 - .L_9)
	.align		4
.L_9:
        /*0034*/ 	.word	index@(_Z14kernelConstantPjii)
        /*0038*/ 	.word	0x00000014


	//----- nvinfo : EIATTR_FRAME_SIZE
	.align		4
.L_10:
        /*003c*/ 	.byte	0x04, 0x11
        /*003e*/ 	.short	(.L_12 - .L_11)
	.align		4
.L_11:
        /*0040*/ 	.word	index@(_Z14kernelConstantPjii)
        /*0044*/ 	.word	0x00000000


	//----- nvinfo : EIATTR_REGCOUNT
	.align		4
.L_12:
        /*0048*/ 	.byte	0x04, 0x2f
        /*004a*/ 	.short	(.L_14 - .L_13)
	.align		4
.L_13:
        /*004c*/ 	.word	index@(_Z14kernelRegisterPKjPjii)
        /*0050*/ 	.word	0x00000019


	//----- nvinfo : EIATTR_FRAME_SIZE
	.align		4
.L_14:
        /*0054*/ 	.byte	0x04, 0x11
        /*0056*/ 	.short	(.L_16 - .L_15)
	.align		4
.L_15:
        /*0058*/ 	.word	index@(_Z14kernelRegisterPKjPjii)
        /*005c*/ 	.word	0x00000000


	//----- nvinfo : EIATTR_MIN_STACK_SIZE
	.align		4
.L_16:
        /*0060*/ 	.byte	0x04, 0x12
        /*0062*/ 	.short	(.L_18 - .L_17)
	.align		4
.L_17:
        /*0064*/ 	.word	index@(_Z14kernelRegisterPKjPjii)
        /*0068*/ 	.word	0x00000000


	//----- nvinfo : EIATTR_MIN_STACK_SIZE
	.align		4
.L_18:
        /*006c*/ 	.byte	0x04, 0x12
        /*006e*/ 	.short	(.L_20 - .L_19)
	.align		4
.L_19:
        /*0070*/ 	.word	index@(_Z14kernelConstantPjii)
        /*0074*/ 	.word	0x00000000


	//----- nvinfo : EIATTR_MIN_STACK_SIZE
	.align		4
.L_20:
        /*0078*/ 	.byte	0x04, 0x12
        /*007a*/ 	.short	(.L_22 - .L_21)
	.align		4
.L_21:
        /*007c*/ 	.word	index@(_Z12kernelSharedPKjPjii)
        /*0080*/ 	.word	0x00000000


	//----- nvinfo : EIATTR_MIN_STACK_SIZE
	.align		4
.L_22:
        /*0084*/ 	.byte	0x04, 0x12
        /*0086*/ 	.short	(.L_24 - .L_23)
	.align		4
.L_23:
        /*0088*/ 	.word	index@(_Z12kernelGlobalPKjPjii)
        /*008c*/ 	.word	0x00000000
.L_24:


//--------------------- .nv.compat                --------------------------
	.section	.nv.compat,"",@"SHT_CUDA_COMPAT_INFO"
	.align	4
        /*0000*/ 	.byte	0x02, 0x09, 0x00, 0x00, 0x02, 0x02, 0x01, 0x00, 0x02, 0x05, 0x05, 0x00, 0x03, 0x07, 0x01, 0x01
        /*0010*/ 	.byte	0x02, 0x03, 0x00, 0x00, 0x02, 0x06, 0x01, 0x00, 0x04, 0x0b, 0x08, 0x00, 0x09, 0x00, 0x00, 0x00
        /*0020*/ 	.byte	0x00, 0x00, 0x00, 0x00


//--------------------- .nv.info._Z14kernelRegisterPKjPjii --------------------------
	.section	.nv.info._Z14kernelRegisterPKjPjii,"",@"SHT_CUDA_INFO"
	.sectionflags	@""
	.align	4


	//----- nvinfo : EIATTR_CUDA_API_VERSION
	.align		4
        /*0000*/ 	.byte	0x04, 0x37
        /*0002*/ 	.short	(.L_26 - .L_25)
.L_25:
        /*0004*/ 	.word	0x00000082


	//----- nvinfo : EIATTR_KPARAM_INFO
	.align		4
.L_26:
        /*0008*/ 	.byte	0x04, 0x17
        /*000a*/ 	.short	(.L_28 - .L_27)
.L_27:
        /*000c*/ 	.word	0x00000000
        /*0010*/ 	.short	0x0003
        /*0012*/ 	.short	0x0014
        /*0014*/ 	.byte	0x00, 0xf0, 0x11, 0x00


	//----- nvinfo : EIATTR_KPARAM_INFO
	.align		4
.L_28:
        /*0018*/ 	.byte	0x04, 0x17
        /*001a*/ 	.short	(.L_30 - .L_29)
.L_29:
        /*001c*/ 	.word	0x00000000
        /*0020*/ 	.short	0x0002
        /*0022*/ 	.short	0x0010
        /*0024*/ 	.byte	0x00, 0xf0, 0x11, 0x00


	//----- nvinfo : EIATTR_KPARAM_INFO
	.align		4
.L_30:
        /*0028*/ 	.byte	0x04, 0x17
        /*002a*/ 	.short	(.L_32 - .L_31)
.L_31:
        /*002c*/ 	.word	0x00000000
        /*0030*/ 	.short	0x0001
        /*0032*/ 	.short	0x0008
        /*0034*/ 	.byte	0x00, 0xf5, 0x21, 0x00


	//----- nvinfo : EIATTR_KPARAM_INFO
	.align		4
.L_32:
        /*0038*/ 	.byte	0x04, 0x17
        /*003a*/ 	.short	(.L_34 - .L_33)
.L_33:
        /*003c*/ 	.word	0x00000000
        /*0040*/ 	.short	0x0000
        /*0042*/ 	.short	0x0000
        /*0044*/ 	.byte	0x00, 0xf5, 0x21, 0x00


	//----- nvinfo : EIATTR_SPARSE_MMA_MASK
	.align		4
.L_34:
        /*0048*/ 	.byte	0x03, 0x50
        /*004a*/ 	.short	0x0000


	//----- nvinfo : EIATTR_MAXREG_COUNT
	.align		4
        /*004c*/ 	.byte	0x03, 0x1b
        /*004e*/ 	.short	0x00ff


	//----- nvinfo : EIATTR_MERCURY_ISA_VERSION
	.align		4
        /*0050*/ 	.byte	0x03, 0x5f
        /*0052*/ 	.short	0x0101


	//----- nvinfo : EIATTR_VRC_CTA_INIT_COUNT
	.align		4
        /*0054*/ 	.byte	0x02, 0x4a
	.zero		1
	.zero		1


	//----- nvinfo : EIATTR_EXIT_INSTR_OFFSETS
	.align		4
        /*0058*/ 	.byte	0x04, 0x1c
        /*005a*/ 	.short	(.L_36 - .L_35)


	//   ....[0]....
.L_35:
        /*005c*/ 	.word	0x00000070


	//   ....[1]....
        /*0060*/ 	.word	0x000006c0


	//----- nvinfo : EIATTR_CBANK_PARAM_SIZE
	.align		4
.L_36:
        /*0064*/ 	.byte	0x03, 0x19
        /*0066*/ 	.short	0x0018


	//----- nvinfo : EIATTR_PARAM_CBANK
	.align		4
        /*0068*/ 	.byte	0x04, 0x0a
        /*006a*/ 	.short	(.L_38 - .L_37)
	.align		4
.L_37:
        /*006c*/ 	.word	index@(.nv.constant0._Z14kernelRegisterPKjPjii)
        /*0070*/ 	.short	0x0380
        /*0072*/ 	.short	0x0018


	//----- nvinfo : EIATTR_SW_WAR
	.align		4
.L_38:
        /*0074*/ 	.byte	0x04, 0x36
        /*0076*/ 	.short	(.L_40 - .L_39)
.L_39:
        /*0078*/ 	.word	0x00000008
.L_40:


//--------------------- .nv.info._Z14kernelConstantPjii --------------------------
	.section	.nv.info._Z14kernelConstantPjii,"",@"SHT_CUDA_INFO"
	.sectionflags	@""
	.align	4


	//----- nvinfo : EIATTR_CUDA_API_VERSION
	.align		4
        /*0000*/ 	.byte	0x04, 0x37
        /*0002*/ 	.short	(.L_42 - .L_41)
.L_41:
        /*0004*/ 	.word	0x00000082


	//----- nvinfo : EIATTR_KPARAM_INFO
	.align		4
.L_42:
        /*0008*/ 	.byte	0x04, 0x17
        /*000a*/ 	.short	(.L_44 - .L_43)
.L_43:
        /*000c*/ 	.word	0x00000000
        /*0010*/ 	.short	0x0002
        /*0012*/ 	.short	0x000c
        /*0014*/ 	.byte	0x00, 0xf0, 0x11, 0x00


	//----- nvinfo : EIATTR_KPARAM_INFO
	.align		4
.L_44:
        /*0018*/ 	.byte	0x04, 0x17
        /*001a*/ 	.short	(.L_46 - .L_45)
.L_45:
        /*001c*/ 	.word	0x00000000
        /*0020*/ 	.short	0x0001
        /*0022*/ 	.short	0x0008
        /*0024*/ 	.byte	0x00, 0xf0, 0x11, 0x00


	//----- nvinfo : EIATTR_KPARAM_INFO
	.align		4
.L_46:
        /*0028*/ 	.byte	0x04, 0x17
        /*002a*/ 	.short	(.L_48 - .L_47)
.L_47:
        /*002c*/ 	.word	0x00000000
        /*0030*/ 	.short	0x0000
        /*0032*/ 	.short	0x0000
        /*0034*/ 	.byte	0x00, 0xf5, 0x21, 0x00


	//----- nvinfo : EIATTR_SPARSE_MMA_MASK
	.align		4
.L_48:
        /*0038*/ 	.byte	0x03, 0x50
        /*003a*/ 	.short	0x0000


	//----- nvinfo : EIATTR_MAXREG_COUNT
	.align		4
        /*003c*/ 	.byte	0x03, 0x1b
        /*003e*/ 	.short	0x00ff


	//----- nvinfo : EIATTR_MERCURY_ISA_VERSION
	.align		4
        /*0040*/ 	.byte	0x03, 0x5f
        /*0042*/ 	.short	0x0101


	//----- nvinfo : EIATTR_VRC_CTA_INIT_COUNT
	.align		4
        /*0044*/ 	.byte	0x02, 0x4a
	.zero		1
	.zero		1


	//----- nvinfo : EIATTR_EXIT_INSTR_OFFSETS
	.align		4
        /*0048*/ 	.byte	0x04, 0x1c
        /*004a*/ 	.short	(.L_50 - .L_49)


	//   ....[0]....
.L_49:
        /*004c*/ 	.word	0x00000070


	//   ....[1]....
        /*0050*/ 	.word	0x00000480


	//----- nvinfo : EIATTR_CBANK_PARAM_SIZE
	.align		4
.L_50:
        /*0054*/ 	.byte	0x03, 0x19
        /*0056*/ 	.short	0x0010


	//----- nvinfo : EIATTR_PARAM_CBANK
	.align		4
        /*0058*/ 	.byte	0x04, 0x0a
        /*005a*/ 	.short	(.L_52 - .L_51)
	.align		4
.L_51:
        /*005c*/ 	.word	index@(.nv.constant0._Z14kernelConstantPjii)
        /*0060*/ 	.short	0x0380
        /*0062*/ 	.short	0x0010


	//----- nvinfo : EIATTR_SW_WAR
	.align		4
.L_52:
        /*0064*/ 	.byte	0x04, 0x36
        /*0066*/ 	.short	(.L_54 - .L_53)
.L_53:
        /*0068*/ 	.word	0x00000008
.L_54:


//--------------------- .nv.info._Z12kernelSharedPKjPjii --------------------------
	.section	.nv.info._Z12kernelSharedPKjPjii,"",@"SHT_CUDA_INFO"
	.sectionflags	@""
	.align	4


	//----- nvinfo : EIATTR_CUDA_API_VERSION
	.align		4
        /*0000*/ 	.byte	0x04, 0x37
        /*0002*/ 	.short	(.L_56 - .L_55)
.L_55:
        /*0004*/ 	.word	0x00000082


	//----- nvinfo : EIATTR_KPARAM_INFO
	.align		4
.L_56:
        /*0008*/ 	.byte	0x04, 0x17
        /*000a*/ 	.short	(.L_58 - .L_57)
.L_57:
        /*000c*/ 	.word	0x00000000
        /*0010*/ 	.short	0x0003
        /*0012*/ 	.short	0x0014
        /*0014*/ 	.byte	0x00, 0xf0, 0x11, 0x00


	//----- nvinfo : EIATTR_KPARAM_INFO
	.align		4
.L_58:
        /*0018*/ 	.byte	0x04, 0x17
        /*001a*/ 	.short	(.L_60 - .L_59)
.L_59:
        /*001c*/ 	.word	0x00000000
        /*0020*/ 	.short	0x0002
        /*0022*/ 	.short	0x0010
        /*0024*/ 	.byte	0x00, 0xf0, 0x11, 0x00


	//----- nvinfo : EIATTR_KPARAM_INFO
	.align		4
.L_60:
        /*0028*/ 	.byte	0x04, 0x17
        /*002a*/ 	.short	(.L_62 - .L_61)
.L_61:
        /*002c*/ 	.word	0x00000000
        /*0030*/ 	.short	0x0001
        /*0032*/ 	.short	0x0008
        /*0034*/ 	.byte	0x00, 0xf5, 0x21, 0x00


	//----- nvinfo : EIATTR_KPARAM_INFO
	.align		4
.L_62:
        /*0038*/ 	.byte	0x04, 0x17
        /*003a*/ 	.short	(.L_64 - .L_63)
.L_63:
        /*003c*/ 	.word	0x00000000
        /*0040*/ 	.short	0x0000
        /*0042*/ 	.short	0x0000
        /*0044*/ 	.byte	0x00, 0xf5, 0x21, 0x00


	//----- nvinfo : EIATTR_SPARSE_MMA_MASK
	.align		4
.L_64:
        /*0048*/ 	.byte	0x03, 0x50
        /*004a*/ 	.short	0x0000


	//----- nvinfo : EIATTR_MAXREG_COUNT
	.align		4
        /*004c*/ 	.byte	0x03, 0x1b
        /*004e*/ 	.short	0x00ff


	//----- nvinfo : EIATTR_NUM_BARRIERS
	.align		4
        /*0050*/ 	.byte	0x02, 0x4c
        /*0052*/ 	.byte	0x01
	.zero		1


	//----- nvinfo : EIATTR_MERCURY_ISA_VERSION
	.align		4
        /*0054*/ 	.byte	0x03, 0x5f
        /*0056*/ 	.short	0x0101


	//----- nvinfo : EIATTR_VRC_CTA_INIT_COUNT
	.align		4
        /*0058*/ 	.byte	0x02, 0x4a
	.zero		1
	.zero		1


	//----- nvinfo : EIATTR_EXIT_INSTR_OFFSETS
	.align		4
        /*005c*/ 	.byte	0x04, 0x1c
        /*005e*/ 	.short	(.L_66 - .L_65)


	//   ....[0]....
.L_65:
        /*0060*/ 	.word	0x00000070


	//   ....[1]....
        /*0064*/ 	.word	0x00000840


	//----- nvinfo : EIATTR_CRS_STACK_SIZE
	.align		4
.L_66:
        /*0068*/ 	.byte	0x04, 0x1e
        /*006a*/ 	.short	(.L_68 - .L_67)
.L_67:
        /*006c*/ 	.word	0x00000000


	//----- nvinfo : EIATTR_CBANK_PARAM_SIZE
	.align		4
.L_68:
        /*0070*/ 	.byte	0x03, 0x19
        /*0072*/ 	.short	0x0018


	//----- nvinfo : EIATTR_PARAM_CBANK
	.align		4
        /*0074*/ 	.byte	0x04, 0x0a
        /*0076*/ 	.short	(.L_70 - .L_69)
	.align		4
.L_69:
        /*0078*/ 	.word	index@(.nv.constant0._Z12kernelSharedPKjPjii)
        /*007c*/ 	.short	0x0380
        /*007e*/ 	.short	0x0018


	//----- nvinfo : EIATTR_SW_WAR
	.align		4
.L_70:
        /*0080*/ 	.byte	0x04, 0x36
        /*0082*/ 	.short	(.L_72 - .L_71)
.L_71:
        /*0084*/ 	.word	0x00000008
.L_72:


//--------------------- .nv.info._Z12kernelGlobalPKjPjii --------------------------
	.section	.nv.info._Z12kernelGlobalPKjPjii,"",@"SHT_CUDA_INFO"
	.sectionflags	@""
	.align	4


	//----- nvinfo : EIATTR_CUDA_API_VERSION
	.align		4
        /*0000*/ 	.byte	0x04, 0x37
        /*0002*/ 	.short	(.L_74 - .L_73)
.L_73:
        /*0004*/ 	.word	0x00000082


	//----- nvinfo : EIATTR_KPARAM_INFO
	.align		4
.L_74:
        /*0008*/ 	.byte	0x04, 0x17
        /*000a*/ 	.short	(.L_76 - .L_75)
.L_75:
        /*000c*/ 	.word	0x00000000
        /*0010*/ 	.short	0x0003
        /*0012*/ 	.short	0x0014
        /*0014*/ 	.byte	0x00, 0xf0, 0x11, 0x00


	//----- nvinfo : EIATTR_KPARAM_INFO
	.align		4
.L_76:
        /*0018*/ 	.byte	0x04, 0x17
        /*001a*/ 	.short	(.L_78 - .L_77)
.L_77:
        /*001c*/ 	.word	0x00000000
        /*0020*/ 	.short	0x0002
        /*0022*/ 	.short	0x0010
        /*0024*/ 	.byte	0x00, 0xf0, 0x11, 0x00


	//----- nvinfo : EIATTR_KPARAM_INFO
	.align		4
.L_78:
        /*0028*/ 	.byte	0x04, 0x17
        /*002a*/ 	.short	(.L_80 - .L_79)
.L_79:
        /*002c*/ 	.word	0x00000000
        /*0030*/ 	.short	0x0001
        /*0032*/ 	.short	0x0008
        /*0034*/ 	.byte	0x00, 0xf5, 0x21, 0x00


	//----- nvinfo : EIATTR_KPARAM_INFO
	.align		4
.L_80:
        /*0038*/ 	.byte	0x04, 0x17
        /*003a*/ 	.short	(.L_82 - .L_81)
.L_81:
        /*003c*/ 	.word	0x00000000
        /*0040*/ 	.short	0x0000
        /*0042*/ 	.short	0x0000
        /*0044*/ 	.byte	0x00, 0xf5, 0x21, 0x00


	//----- nvinfo : EIATTR_SPARSE_MMA_MASK
	.align		4
.L_82:
        /*0048*/ 	.byte	0x03, 0x50
        /*004a*/ 	.short	0x0000


	//----- nvinfo : EIATTR_MAXREG_COUNT
	.align		4
        /*004c*/ 	.byte	0x03, 0x1b
        /*004e*/ 	.short	0x00ff


	//----- nvinfo : EIATTR_MERCURY_ISA_VERSION
	.align		4
        /*0050*/ 	.byte	0x03, 0x5f
        /*0052*/ 	.short	0x0101


	//----- nvinfo : EIATTR_VRC_CTA_INIT_COUNT
	.align		4
        /*0054*/ 	.byte	0x02, 0x4a
	.zero		1
	.zero		1


	//----- nvinfo : EIATTR_EXIT_INSTR_OFFSETS
	.align		4
        /*0058*/ 	.byte	0x04, 0x1c
        /*005a*/ 	.short	(.L_84 - .L_83)


	//   ....[0]....
.L_83:
        /*005c*/ 	.word	0x00000070


	//   ....[1]....
        /*0060*/ 	.word	0x000006c0


	//----- nvinfo : EIATTR_CBANK_PARAM_SIZE
	.align		4
.L_84:
        /*0064*/ 	.byte	0x03, 0x19
        /*0066*/ 	.short	0x0018


	//----- nvinfo : EIATTR_PARAM_CBANK
	.align		4
        /*0068*/ 	.byte	0x04, 0x0a
        /*006a*/ 	.short	(.L_86 - .L_85)
	.align		4
.L_85:
        /*006c*/ 	.word	index@(.nv.constant0._Z12kernelGlobalPKjPjii)
        /*0070*/ 	.short	0x0380
        /*0072*/ 	.short	0x0018


	//----- nvinfo : EIATTR_SW_WAR
	.align		4
.L_86:
        /*0074*/ 	.byte	0x04, 0x36
        /*0076*/ 	.short	(.L_88 - .L_87)
.L_87:
        /*0078*/ 	.word	0x00000008
.L_88:


//--------------------- .nv.callgraph             --------------------------
	.section	.nv.callgraph,"",@"SHT_CUDA_CALLGRAPH"
	.align	4
	.sectionentsize	8
	.align		4
        /*0000*/ 	.word	0x00000000
	.align		4
        /*0004*/ 	.word	0xffffffff
	.align		4
        /*0008*/ 	.word	0x00000000
	.align		4
        /*000c*/ 	.word	0xfffffffe
	.align		4
        /*0010*/ 	.word	0x00000000
	.align		4
        /*0014*/ 	.word	0xfffffffd
	.align		4
        /*0018*/ 	.word	0x00000000
	.align		4
        /*001c*/ 	.word	0xfffffffc


//--------------------- .nv.constant3             --------------------------
	.section	.nv.constant3,"a",@progbits
	.align	4
.nv.constant3:
	.type		cInput,@object
	.size		cInput,(.L_0 - cInput)
cInput:
	.zero		65536
.L_0:


//--------------------- .text._Z14kernelRegisterPKjPjii --------------------------
	.section	.text._Z14kernelRegisterPKjPjii,"ax",@progbits
	.align	128
        .global         _Z14kernelRegisterPKjPjii
        .type           _Z14kernelRegisterPKjPjii,@function
        .size           _Z14kernelRegisterPKjPjii,(.L_x_29 - _Z14kernelRegisterPKjPjii)
        .other          _Z14kernelRegisterPKjPjii,@"STO_CUDA_ENTRY STV_DEFAULT"
_Z14kernelRegisterPKjPjii:
.text._Z14kernelRegisterPKjPjii:
[----:B------:R-:W-:Y:S01]  /*0000*/  LDC R1, c[0x0][0x37c] ;  /* 0x0000df00ff017b82 */ /* 0x000fe20000000800 */
[----:B------:R-:W0:Y:S07]  /*0010*/  S2R R3, SR_TID.X ;  /* 0x0000000000037919 */ /* 0x000e2e0000002100 */
[----:B------:R-:W0:Y:S01]  /*0020*/  S2UR UR4, SR_CTAID.X ;  /* 0x00000000000479c3 */ /* 0x000e220000002500 */
[----:B------:R-:W1:Y:S07]  /*0030*/  LDCU UR5, c[0x0][0x394] ;  /* 0x00007280ff0577ac */ /* 0x000e6e0008000800 */
[----:B------:R-:W0:Y:S02]  /*0040*/  LDC R0, c[0x0][0x360] ;  /* 0x0000d800ff007b82 */ /* 0x000e240000000800 */
[----:B0-----:R-:W-:-:S05]  /*0050*/  IMAD R0, R0, UR4, R3 ;  /* 0x0000000400007c24 */ /* 0x001fca000f8e0203 */
[----:B-1----:R-:W-:-:S13]  /*0060*/  ISETP.GE.AND P0, PT, R0, UR5, PT ;  /* 0x0000000500007c0c */ /* 0x002fda000bf06270 */
[----:B------:R-:W-:Y:S05]  /*0070*/  @P0 EXIT ;  /* 0x000000000000094d */ /* 0x000fea0003800000 */
[----:B------:R-:W0:Y:S01]  /*0080*/  LDCU UR7, c[0x0][0x390] ;  /* 0x00007200ff0777ac */ /* 0x000e220008000800 */
[----:B------:R-:W-:Y:S01]  /*0090*/  IMAD.MOV.U32 R2, RZ, RZ, RZ ;  /* 0x000000ffff027224 */ /* 0x000fe200078e00ff */
[----:B------:R-:W1:Y:S01]  /*00a0*/  LDCU.64 UR12, c[0x0][0x358] ;  /* 0x00006b00ff0c77ac */ /* 0x000e620008000a00 */
[----:B0-----:R-:W-:-:S09]  /*00b0*/  UISETP.GE.AND UP0, UPT, UR7, 0x1, UPT ;  /* 0x000000010700788c */ /* 0x001fd2000bf06270 */
[----:B-1----:R-:W-:Y:S05]  /*00c0*/  BRA.U !UP0, `(.L_x_0) ;  /* 0x0000000508707547 */ /* 0x002fea000b800000 */
[----:B------:R-:W-:Y:S02]  /*00d0*/  UISETP.GE.U32.AND UP1, UPT, UR7, 0x10, UPT ;  /* 0x000000100700788c */ /* 0x000fe4000bf26070 */
[----:B------:R-:W-:Y:S01]  /*00e0*/  IMAD R3, R0, UR7, RZ ;  /* 0x0000000700037c24 */ /* 0x000fe2000f8e02ff */
[----:B------:R-:W-:Y:S01]  /*00f0*/  ULOP3.LUT UR10, UR7, 0xf, URZ, 0xc0, !UPT ;  /* 0x0000000f070a7892 */ /* 0x000fe2000f8ec0ff */
[----:B------:R-:W-:Y:S01]  /*0100*/  IMAD.MOV.U32 R2, RZ, RZ, RZ ;  /* 0x000000ffff027224 */ /* 0x000fe200078e00ff */
[----:B------:R-:W-:Y:S02]  /*0110*/  UMOV UR4, URZ ;  /* 0x000000ff00047c82 */ /* 0x000fe40008000000 */
[----:B------:R-:W-:Y:S02]  /*0120*/  UISETP.NE.AND UP0, UPT, UR10, URZ, UPT ;  /* 0x000000ff0a00728c */ /* 0x000fe4000bf05270 */
[----:B------:R-:W-:Y:S09]  /*0130*/  BRA.U !UP1, `(.L_x_1) ;  /* 0x0000000109987547 */ /* 0x000ff2000b800000 */
[----:B------:R-:W0:Y:S01]  /*0140*/  LDCU.64 UR8, c[0x0][0x380] ;  /* 0x00007000ff0877ac */ /* 0x000e220008000a00 */
[----:B------:R-:W-:Y:S02]  /*0150*/  IMAD.MOV.U32 R2, RZ, RZ, RZ ;  /* 0x000000ffff027224 */ /* 0x000fe400078e00ff */
[----:B------:R-:W-:Y:S01]  /*0160*/  IMAD.MOV.U32 R6, RZ, RZ, R3 ;  /* 0x000000ffff067224 */ /* 0x000fe200078e0003 */
[----:B------:R-:W-:Y:S02]  /*0170*/  ULOP3.LUT UR4, UR7, 0x7ffffff0, URZ, 0xc0, !UPT ;  /* 0x7ffffff007047892 */ /* 0x000fe4000f8ec0ff */
[----:B0-----:R-:W-:Y:S02]  /*0180*/  UIADD3 UR5, UP1, UPT, UR8, 0x20, URZ ;  /* 0x0000002008057890 */ /* 0x001fe4000ff3e0ff */
[----:B------:R-:W-:Y:S02]  /*0190*/  UIADD3 UR8, UPT, UPT, -UR4, URZ, URZ ;  /* 0x000000ff04087290 */ /* 0x000fe4000fffe1ff */
[----:B------:R-:W-:-:S12]  /*01a0*/  UIADD3.X UR6, UPT, UPT, URZ, UR9, URZ, UP1, !UPT ;  /* 0x00000009ff067290 */ /* 0x000fd80008ffe4ff */
.L_x_2:
[----:B------:R-:W-:Y:S01]  /*01b0*/  MOV R4, UR5 ;  /* 0x0000000500047c02 */ /* 0x000fe20008000f00 */
[----:B------:R-:W-:-:S04]  /*01c0*/  IMAD.U32 R5, RZ, RZ, UR6 ;  /* 0x00000006ff057e24 */ /* 0x000fc8000f8e00ff */
[----:B------:R-:W-:-:S05]  /*01d0*/  IMAD.WIDE R4, R6, 0x4, R4 ;  /* 0x0000000406047825 */ /* 0x000fca00078e0204 */
[----:B------:R-:W2:Y:S04]  /*01e0*/  LDG.E R7, desc[UR12][R4.64+-0x20] ;  /* 0xffffe00c04077981 */ /* 0x000ea8000c1e1900 */
[----:B------:R-:W2:Y:S04]  /*01f0*/  LDG.E R8, desc[UR12][R4.64+-0x1c] ;  /* 0xffffe40c04087981 */ /* 0x000ea8000c1e1900 */
[----:B------:R-:W3:Y:S04]  /*0200*/  LDG.E R10, desc[UR12][R4.64+-0x18] ;  /* 0xffffe80c040a7981 */ /* 0x000ee8000c1e1900 */
[----:B------:R-:W3:Y:S04]  /*0210*/  LDG.E R9, desc[UR12][R4.64+-0x14] ;  /* 0xffffec0c04097981 */ /* 0x000ee8000c1e1900 */
[----:B------:R-:W4:Y:S04]  /*0220*/  LDG.E R12, desc[UR12][R4.64+-0x10] ;  /* 0xfffff00c040c7981 */ /* 0x000f28000c1e1900 */
[----:B------:R-:W4:Y:S04]  /*0230*/  LDG.E R11, desc[UR12][R4.64+-0xc] ;  /* 0xfffff40c040b7981 */ /* 0x000f28000c1e1900 */
[----:B------:R-:W5:Y:S04]  /*0240*/  LDG.E R14, desc[UR12][R4.64+-0x8] ;  /* 0xfffff80c040e7981 */ /* 0x000f68000c1e1900 */
        /* <DEDUP_REMOVED lines=8> */
[----:B------:R-:W5:Y:S01]  /*02d0*/  LDG.E R21, desc[UR12][R4.64+0x1c] ;  /* 0x00001c0c04157981 */ /* 0x000f62000c1e1900 */
[----:B------:R-:W-:Y:S01]  /*02e0*/  UIADD3 UR8, UPT, UPT, UR8, 0x10, URZ ;  /* 0x0000001008087890 */ /* 0x000fe2000fffe0ff */
[----:B------:R-:W-:-:S03]  /*02f0*/  VIADD R6, R6, 0x10 ;  /* 0x0000001006067836 */ /* 0x000fc60000000000 */
[----:B------:R-:W-:Y:S01]  /*0300*/  UISETP.NE.AND UP1, UPT, UR8, URZ, UPT ;  /* 0x000000ff0800728c */ /* 0x000fe2000bf25270 */
[----:B--2---:R-:W-:-:S04]  /*0310*/  IADD3 R7, PT, PT, R8, R7, R2 ;  /* 0x0000000708077210 */ /* 0x004fc80007ffe002 */
[----:B---3--:R-:W-:-:S04]  /*0320*/  IADD3 R7, PT, PT, R9, R10, R7 ;  /* 0x0000000a09077210 */ /* 0x008fc80007ffe007 */
[----:B----4-:R-:W-:-:S04]  /*0330*/  IADD3 R7, PT, PT, R11, R12, R7 ;  /* 0x0000000c0b077210 */ /* 0x010fc80007ffe007 */
[----:B-----5:R-:W-:-:S04]  /*0340*/  IADD3 R7, PT, PT, R13, R14, R7 ;  /* 0x0000000e0d077210 */ /* 0x020fc80007ffe007 */
[----:B------:R-:W-:-:S04]  /*0350*/  IADD3 R7, PT, PT, R15, R16, R7 ;  /* 0x000000100f077210 */ /* 0x000fc80007ffe007 */
[----:B------:R-:W-:-:S04]  /*0360*/  IADD3 R7, PT, PT, R17, R18, R7 ;  /* 0x0000001211077210 */ /* 0x000fc80007ffe007 */
[----:B------:R-:W-:-:S04]  /*0370*/  IADD3 R7, PT, PT, R19, R20, R7 ;  /* 0x0000001413077210 */ /* 0x000fc80007ffe007 */
[----:B------:R-:W-:Y:S01]  /*0380*/  IADD3 R2, PT, PT, R21, R22, R7 ;  /* 0x0000001615027210 */ /* 0x000fe20007ffe007 */
[----:B------:R-:W-:Y:S06]  /*0390*/  BRA.U UP1, `(.L_x_2) ;  /* 0xfffffffd01847547 */ /* 0x000fec000b83ffff */
.L_x_1:
[----:B------:R-:W-:Y:S05]  /*03a0*/  BRA.U !UP0, `(.L_x_0) ;  /* 0x0000000108b87547 */ /* 0x000fea000b800000 */
[----:B------:R-:W-:Y:S02]  /*03b0*/  UISETP.GE.U32.AND UP0, UPT, UR10, 0x8, UPT ;  /* 0x000000080a00788c */ /* 0x000fe4000bf06070 */
[----:B------:R-:W-:-:S04]  /*03c0*/  ULOP3.LUT UR6, UR7, 0x7, URZ, 0xc0, !UPT ;  /* 0x0000000707067892 */ /* 0x000fc8000f8ec0ff */
[----:B------:R-:W-:-:S03]  /*03d0*/  UISETP.NE.AND UP1, UPT, UR6, URZ, UPT ;  /* 0x000000ff0600728c */ /* 0x000fc6000bf25270 */
[----:B------:R-:W-:Y:S08]  /*03e0*/  BRA.U !UP0, `(.L_x_3) ;  /* 0x0000000108407547 */ /* 0x000ff0000b800000 */
[----:B------:R-:W0:Y:S01]  /*03f0*/  LDC.64 R4, c[0x0][0x380] ;  /* 0x0000e000ff047b82 */ /* 0x000e220000000a00 */
[----:B------:R-:W-:-:S05]  /*0400*/  IADD3 R7, PT, PT, R3, UR4, RZ ;  /* 0x0000000403077c10 */ /* 0x000fca000fffe0ff */
[----:B0-----:R-:W-:-:S05]  /*0410*/  IMAD.WIDE R4, R7, 0x4, R4 ;  /* 0x0000000407047825 */ /* 0x001fca00078e0204 */
[----:B------:R-:W2:Y:S04]  /*0420*/  LDG.E R7, desc[UR12][R4.64] ;  /* 0x0000000c04077981 */ /* 0x000ea8000c1e1900 */
[----:B------:R-:W2:Y:S04]  /*0430*/  LDG.E R6, desc[UR12][R4.64+0x4] ;  /* 0x0000040c04067981 */ /* 0x000ea8000c1e1900 */
[----:B------:R-:W3:Y:S04]  /*0440*/  LDG.E R9, desc[UR12][R4.64+0x8] ;  /* 0x0000080c04097981 */ /* 0x000ee8000c1e1900 */
[----:B------:R-:W3:Y:S04]  /*0450*/  LDG.E R8, desc[UR12][R4.64+0xc] ;  /* 0x00000c0c04087981 */ /* 0x000ee8000c1e1900 */
[----:B------:R-:W4:Y:S04]  /*0460*/  LDG.E R11, desc[UR12][R4.64+0x10] ;  /* 0x0000100c040b7981 */ /* 0x000f28000c1e1900 */
[----:B------:R-:W4:Y:S04]  /*0470*/  LDG.E R10, desc[UR12][R4.64+0x14] ;  /* 0x0000140c040a7981 */ /* 0x000f28000c1e1900 */
[----:B------:R-:W5:Y:S04]  /*0480*/  LDG.E R13, desc[UR12][R4.64+0x18] ;  /* 0x0000180c040d7981 */ /* 0x000f68000c1e1900 */
[----:B------:R-:W5:Y:S01]  /*0490*/  LDG.E R12, desc[UR12][R4.64+0x1c] ;  /* 0x00001c0c040c7981 */ /* 0x000f62000c1e1900 */
[----:B------:R-:W-:Y:S01]  /*04a0*/  UIADD3 UR4, UPT, UPT, UR4, 0x8, URZ ;  /* 0x0000000804047890 */ /* 0x000fe2000fffe0ff */
[----:B--2---:R-:W-:-:S04]  /*04b0*/  IADD3 R6, PT, PT, R6, R7, R2 ;  /* 0x0000000706067210 */ /* 0x004fc80007ffe002 */
[----:B---3--:R-:W-:-:S04]  /*04c0*/  IADD3 R6, PT, PT, R8, R9, R6 ;  /* 0x0000000908067210 */ /* 0x008fc80007ffe006 */
[----:B----4-:R-:W-:-:S04]  /*04d0*/  IADD3 R6, PT, PT, R10, R11, R6 ;  /* 0x0000000b0a067210 */ /* 0x010fc80007ffe006 */
[----:B-----5:R-:W-:-:S07]  /*04e0*/  IADD3 R2, PT, PT, R12, R13, R6 ;  /* 0x0000000d0c027210 */ /* 0x020fce0007ffe006 */
.L_x_3:
[----:B------:R-:W-:Y:S05]  /*04f0*/  BRA.U !UP1, `(.L_x_0) ;  /* 0x0000000109647547 */ /* 0x000fea000b800000 */
[----:B------:R-:W-:Y:S02]  /*0500*/  UISETP.GE.U32.AND UP0, UPT, UR6, 0x4, UPT ;  /* 0x000000040600788c */ /* 0x000fe4000bf06070 */
[----:B------:R-:W-:-:S04]  /*0510*/  ULOP3.LUT UR5, UR7, 0x3, URZ, 0xc0, !UPT ;  /* 0x0000000307057892 */ /* 0x000fc8000f8ec0ff */
[----:B------:R-:W-:-:S03]  /*0520*/  UISETP.NE.AND UP1, UPT, UR5, URZ, UPT ;  /* 0x000000ff0500728c */ /* 0x000fc6000bf25270 */
[----:B------:R-:W-:Y:S08]  /*0530*/  BRA.U !UP0, `(.L_x_4) ;  /* 0x0000000108287547 */ /* 0x000ff0000b800000 */
[----:B------:R-:W0:Y:S01]  /*0540*/  LDC.64 R4, c[0x0][0x380] ;  /* 0x0000e000ff047b82 */ /* 0x000e220000000a00 */
[----:B------:R-:W-:-:S04]  /*0550*/  VIADD R7, R3, UR4 ;  /* 0x0000000403077c36 */ /* 0x000fc80008000000 */
[----:B0-----:R-:W-:-:S05]  /*0560*/  IMAD.WIDE R4, R7, 0x4, R4 ;  /* 0x0000000407047825 */ /* 0x001fca00078e0204 */
[----:B------:R-:W2:Y:S04]  /*0570*/  LDG.E R7, desc[UR12][R4.64] ;  /* 0x0000000c04077981 */ /* 0x000ea8000c1e1900 */
[----:B------:R-:W2:Y:S04]  /*0580*/  LDG.E R6, desc[UR12][R4.64+0x4] ;  /* 0x0000040c04067981 */ /* 0x000ea8000c1e1900 */
[----:B------:R-:W3:Y:S04]  /*0590*/  LDG.E R9, desc[UR12][R4.64+0x8] ;  /* 0x0000080c04097981 */ /* 0x000ee8000c1e1900 */
[----:B------:R-:W3:Y:S01]  /*05a0*/  LDG.E R8, desc[UR12][R4.64+0xc] ;  /* 0x00000c0c04087981 */ /* 0x000ee2000c1e1900 */
[----:B------:R-:W-:Y:S01]  /*05b0*/  UIADD3 UR4, UPT, UPT, UR4, 0x4, URZ ;  /* 0x0000000404047890 */ /* 0x000fe2000fffe0ff */
[----:B--2---:R-:W-:-:S04]  /*05c0*/  IADD3 R2, PT, PT, R6, R7, R2 ;  /* 0x0000000706027210 */ /* 0x004fc80007ffe002 */
[----:B---3--:R-:W-:-:S07]  /*05d0*/  IADD3 R2, PT, PT, R8, R9, R2 ;  /* 0x0000000908027210 */ /* 0x008fce0007ffe002 */
.L_x_4:
[----:B------:R-:W-:Y:S05]  /*05e0*/  BRA.U !UP1, `(.L_x_0) ;  /* 0x0000000109287547 */ /* 0x000fea000b800000 */
[----:B------:R-:W0:Y:S01]  /*05f0*/  LDC.64 R6, c[0x0][0x380] ;  /* 0x0000e000ff067b82 */ /* 0x000e220000000a00 */
[----:B------:R-:W-:Y:S01]  /*0600*/  VIADD R3, R3, UR4 ;  /* 0x0000000403037c36 */ /* 0x000fe20008000000 */
[----:B------:R-:W-:-:S12]  /*0610*/  UIADD3 UR5, UPT, UPT, -UR5, URZ, URZ ;  /* 0x000000ff05057290 */ /* 0x000fd8000fffe1ff */
.L_x_5:
[----:B0-----:R-:W-:-:S06]  /*0620*/  IMAD.WIDE R4, R3, 0x4, R6 ;  /* 0x0000000403047825 */ /* 0x001fcc00078e0206 */
[----:B------:R-:W2:Y:S01]  /*0630*/  LDG.E R5, desc[UR12][R4.64] ;  /* 0x0000000c04057981 */ /* 0x000ea2000c1e1900 */
[----:B------:R-:W-:Y:S01]  /*0640*/  UIADD3 UR5, UPT, UPT, UR5, 0x1, URZ ;  /* 0x0000000105057890 */ /* 0x000fe2000fffe0ff */
[----:B------:R-:W-:-:S03]  /*0650*/  IADD3 R3, PT, PT, R3, 0x1, RZ ;  /* 0x0000000103037810 */ /* 0x000fc60007ffe0ff */
[----:B------:R-:W-:Y:S01]  /*0660*/  UISETP.NE.AND UP0, UPT, UR5, URZ, UPT ;  /* 0x000000ff0500728c */ /* 0x000fe2000bf05270 */
[----:B--2---:R-:W-:-:S08]  /*0670*/  IMAD.IADD R2, R5, 0x1, R2 ;  /* 0x0000000105027824 */ /* 0x004fd000078e0202 */
[----:B------:R-:W-:Y:S05]  /*0680*/  BRA.U UP0, `(.L_x_5) ;  /* 0xfffffffd00e47547 */ /* 0x000fea000b83ffff */
.L_x_0:
[----:B------:R-:W0:Y:S02]  /*0690*/  LDC.64 R4, c[0x0][0x388] ;  /* 0x0000e200ff047b82 */ /* 0x000e240000000a00 */
[----:B0-----:R-:W-:-:S05]  /*06a0*/  IMAD.WIDE R4, R0, 0x4, R4 ;  /* 0x0000000400047825 */ /* 0x001fca00078e0204 */
[----:B------:R-:W-:Y:S01]  /*06b0*/  STG.E desc[UR12][R4.64], R2 ;  /* 0x0000000204007986 */ /* 0x000fe2000c10190c */
[----:B------:R-:W-:Y:S05]  /*06c0*/  EXIT ;  /* 0x000000000000794d */ /* 0x000fea0003800000 */
.L_x_6:
[----:B------:R-:W-:-:S00]  /*06d0*/  BRA `(.L_x_6) ;  /* 0xfffffffc00fc7947 */ /* 0x000fc0000383ffff */
[----:B------:R-:W-:-:S00]  /*06e0*/  NOP ;  /* 0x0000000000007918 */ /* 0x000fc00000000000 */
        /* <DEDUP_REMOVED lines=9> */
.L_x_29:


//--------------------- .text._Z14kernelConstantPjii --------------------------
	.section	.text._Z14kernelConstantPjii,"ax",@progbits
	.align	128
        .global         _Z14kernelConstantPjii
        .type           _Z14kernelConstantPjii,@function
        .size           _Z14kernelConstantPjii,(.L_x_30 - _Z14kernelConstantPjii)
        .other          _Z14kernelConstantPjii,@"STO_CUDA_ENTRY STV_DEFAULT"
_Z14kernelConstantPjii:
.text._Z14kernelConstantPjii:
        /* <DEDUP_REMOVED lines=8> */
[----:B------:R-:W0:Y:S01]  /*0080*/  LDC R17, c[0x0][0x388] ;  /* 0x0000e200ff117b82 */ /* 0x000e220000000800 */
[----:B------:R-:W1:Y:S01]  /*0090*/  LDCU.64 UR4, c[0x0][0x358] ;  /* 0x00006b00ff0477ac */ /* 0x000e620008000a00 */
[----:B------:R-:W-:Y:S01]  /*00a0*/  IMAD.MOV.U32 R2, RZ, RZ, RZ ;  /* 0x000000ffff027224 */ /* 0x000fe200078e00ff */
[----:B0-----:R-:W-:-:S13]  /*00b0*/  ISETP.GE.AND P0, PT, R17, 0x1, PT ;  /* 0x000000011100780c */ /* 0x001fda0003f06270 */
[----:B-1----:R-:W-:Y:S05]  /*00c0*/  @!P0 BRA `(.L_x_7) ;  /* 0x0000000000e08947 */ /* 0x002fea0003800000 */
[C---:B------:R-:W-:Y:S01]  /*00d0*/  ISETP.GE.U32.AND P1, PT, R17.reuse, 0x8, PT ;  /* 0x000000081100780c */ /* 0x040fe20003f26070 */
[----:B------:R-:W-:Y:S01]  /*00e0*/  IMAD R3, R0, R17, RZ ;  /* 0x0000001100037224 */ /* 0x000fe200078e02ff */
[----:B------:R-:W-:Y:S01]  /*00f0*/  LOP3.LUT R16, R17, 0x7, RZ, 0xc0, !PT ;  /* 0x0000000711107812 */ /* 0x000fe200078ec0ff */
[----:B------:R-:W-:Y:S02]  /*0100*/  IMAD.MOV.U32 R4, RZ, RZ, RZ ;  /* 0x000000ffff047224 */ /* 0x000fe400078e00ff */
[----:B------:R-:W-:Y:S01]  /*0110*/  IMAD.MOV.U32 R2, RZ, RZ, RZ ;  /* 0x000000ffff027224 */ /* 0x000fe200078e00ff */
[----:B------:R-:W-:-:S07]  /*0120*/  ISETP.NE.AND P0, PT, R16, RZ, PT ;  /* 0x000000ff1000720c */ /* 0x000fce0003f05270 */
[----:B------:R-:W-:Y:S06]  /*0130*/  @!P1 BRA `(.L_x_8) ;  /* 0x0000000000549947 */ /* 0x000fec0003800000 */
[----:B------:R-:W-:Y:S01]  /*0140*/  LOP3.LUT R4, R17, 0x7ffffff8, RZ, 0xc0, !PT ;  /* 0x7ffffff811047812 */ /* 0x000fe200078ec0ff */
[----:B------:R-:W-:Y:S02]  /*0150*/  IMAD.MOV.U32 R2, RZ, RZ, RZ ;  /* 0x000000ffff027224 */ /* 0x000fe400078e00ff */
[----:B------:R-:W-:Y:S02]  /*0160*/  IMAD.MOV.U32 R6, RZ, RZ, R3 ;  /* 0x000000ffff067224 */ /* 0x000fe400078e0003 */
[----:B------:R-:W-:-:S07]  /*0170*/  IMAD.MOV R5, RZ, RZ, -R4 ;  /* 0x000000ffff057224 */ /* 0x000fce00078e0a04 */
.L_x_9:
[C---:B------:R-:W-:Y:S02]  /*0180*/  IMAD.SHL.U32 R7, R6.reuse, 0x4, RZ ;  /* 0x0000000406077824 */ /* 0x040fe400078e00ff */
[----:B------:R-:W-:Y:S02]  /*0190*/  VIADD R5, R5, 0x8 ;  /* 0x0000000805057836 */ /* 0x000fe40000000000 */
[----:B------:R-:W0:Y:S01]  /*01a0*/  LDC R9, c[0x3][R7] ;  /* 0x00c0000007097b82 */ /* 0x000e220000000800 */
[----:B------:R-:W-:Y:S02]  /*01b0*/  VIADD R6, R6, 0x8 ;  /* 0x0000000806067836 */ /* 0x000fe40000000000 */
[----:B------:R-:W-:-:S05]  /*01c0*/  ISETP.NE.AND P1, PT, R5, RZ, PT ;  /* 0x000000ff0500720c */ /* 0x000fca0003f25270 */
[----:B------:R-:W0:Y:S08]  /*01d0*/  LDC R8, c[0x3][R7+0x4] ;  /* 0x00c0010007087b82 */ /* 0x000e300000000800 */
[----:B------:R-:W1:Y:S08]  /*01e0*/  LDC R11, c[0x3][R7+0x8] ;  /* 0x00c00200070b7b82 */ /* 0x000e700000000800 */
[----:B------:R-:W1:Y:S08]  /*01f0*/  LDC R10, c[0x3][R7+0xc] ;  /* 0x00c00300070a7b82 */ /* 0x000e700000000800 */
[----:B------:R-:W2:Y:S08]  /*0200*/  LDC R13, c[0x3][R7+0x10] ;  /* 0x00c00400070d7b82 */ /* 0x000eb00000000800 */
[----:B------:R-:W2:Y:S08]  /*0210*/  LDC R12, c[0x3][R7+0x14] ;  /* 0x00c00500070c7b82 */ /* 0x000eb00000000800 */
[----:B------:R-:W3:Y:S08]  /*0220*/  LDC R15, c[0x3][R7+0x18] ;  /* 0x00c00600070f7b82 */ /* 0x000ef00000000800 */
[----:B------:R-:W3:Y:S01]  /*0230*/  LDC R14, c[0x3][R7+0x1c] ;  /* 0x00c00700070e7b82 */ /* 0x000ee20000000800 */
[----:B0-----:R-:W-:-:S04]  /*0240*/  IADD3 R8, PT, PT, R8, R9, R2 ;  /* 0x0000000908087210 */ /* 0x001fc80007ffe002 */
[----:B-1----:R-:W-:-:S04]  /*0250*/  IADD3 R8, PT, PT, R10, R11, R8 ;  /* 0x0000000b0a087210 */ /* 0x002fc80007ffe008 */
[----:B--2---:R-:W-:-:S04]  /*0260*/  IADD3 R8, PT, PT, R12, R13, R8 ;  /* 0x0000000d0c087210 */ /* 0x004fc80007ffe008 */
[----:B---3--:R-:W-:Y:S01]  /*0270*/  IADD3 R2, PT, PT, R14, R15, R8 ;  /* 0x0000000f0e027210 */ /* 0x008fe20007ffe008 */
[----:B------:R-:W-:Y:S06]  /*0280*/  @P1 BRA `(.L_x_9) ;  /* 0xfffffffc00bc1947 */ /* 0x000fec000383ffff */
.L_x_8:
[----:B------:R-:W-:Y:S05]  /*0290*/  @!P0 BRA `(.L_x_7) ;  /* 0x00000000006c8947 */ /* 0x000fea0003800000 */
[----:B------:R-:W-:Y:S02]  /*02a0*/  ISETP.GE.U32.AND P0, PT, R16, 0x4, PT ;  /* 0x000000041000780c */ /* 0x000fe40003f06070 */
[----:B------:R-:W-:-:S04]  /*02b0*/  LOP3.LUT R10, R17, 0x3, RZ, 0xc0, !PT ;  /* 0x00000003110a7812 */ /* 0x000fc800078ec0ff */
[----:B------:R-:W-:-:S07]  /*02c0*/  ISETP.NE.AND P1, PT, R10, RZ, PT ;  /* 0x000000ff0a00720c */ /* 0x000fce0003f25270 */
[----:B------:R-:W-:Y:S06]  /*02d0*/  @!P0 BRA `(.L_x_10) ;  /* 0x0000000000248947 */ /* 0x000fec0003800000 */
[----:B------:R-:W-:Y:S01]  /*02e0*/  IADD3 R5, PT, PT, R3, R4, RZ ;  /* 0x0000000403057210 */ /* 0x000fe20007ffe0ff */
[----:B------:R-:W-:-:S04]  /*02f0*/  VIADD R4, R4, 0x4 ;  /* 0x0000000404047836 */ /* 0x000fc80000000000 */
[----:B------:R-:W-:-:S04]  /*0300*/  IMAD.SHL.U32 R5, R5, 0x4, RZ ;  /* 0x0000000405057824 */ /* 0x000fc800078e00ff */
[----:B------:R-:W0:Y:S08]  /*0310*/  LDC R7, c[0x3][R5] ;  /* 0x00c0000005077b82 */ /* 0x000e300000000800 */
[----:B------:R-:W0:Y:S08]  /*0320*/  LDC R6, c[0x3][R5+0x4] ;  /* 0x00c0010005067b82 */ /* 0x000e300000000800 */
[----:B------:R-:W1:Y:S08]  /*0330*/  LDC R9, c[0x3][R5+0x8] ;  /* 0x00c0020005097b82 */ /* 0x000e700000000800 */
[----:B------:R-:W1:Y:S01]  /*0340*/  LDC R8, c[0x3][R5+0xc] ;  /* 0x00c0030005087b82 */ /* 0x000e620000000800 */
[----:B0-----:R-:W-:-:S04]  /*0350*/  IADD3 R2, PT, PT, R6, R7, R2 ;  /* 0x0000000706027210 */ /* 0x001fc80007ffe002 */
[----:B-1----:R-:W-:-:S07]  /*0360*/  IADD3 R2, PT, PT, R8, R9, R2 ;  /* 0x0000000908027210 */ /* 0x002fce0007ffe002 */
.L_x_10:
[----:B------:R-:W-:Y:S05]  /*0370*/  @!P1 BRA `(.L_x_7) ;  /* 0x0000000000349947 */ /* 0x000fea0003800000 */
[----:B------:R-:W-:Y:S02]  /*0380*/  ISETP.NE.AND P0, PT, R10, 0x1, PT ;  /* 0x000000010a00780c */ /* 0x000fe40003f05270 */
[----:B------:R-:W-:-:S04]  /*0390*/  LOP3.LUT R5, R17, 0x1, RZ, 0xc0, !PT ;  /* 0x0000000111057812 */ /* 0x000fc800078ec0ff */
[----:B------:R-:W-:-:S07]  /*03a0*/  ISETP.NE.U32.AND P1, PT, R5, 0x1, PT ;  /* 0x000000010500780c */ /* 0x000fce0003f25070 */
[----:B------:R-:W-:Y:S02]  /*03b0*/  @P0 IMAD.IADD R5, R3, 0x1, R4 ;  /* 0x0000000103050824 */ /* 0x000fe400078e0204 */
[----:B------:R-:W-:-:S03]  /*03c0*/  @P0 VIADD R4, R4, 0x2 ;  /* 0x0000000204040836 */ /* 0x000fc60000000000 */
[----:B------:R-:W-:Y:S01]  /*03d0*/  @P0 SHF.L.U32 R5, R5, 0x2, RZ ;  /* 0x0000000205050819 */ /* 0x000fe200000006ff */
[----:B------:R-:W-:-:S03]  /*03e0*/  @!P1 IMAD.IADD R3, R3, 0x1, R4 ;  /* 0x0000000103039824 */ /* 0x000fc600078e0204 */
[----:B------:R-:W0:Y:S01]  /*03f0*/  @P0 LDC R7, c[0x3][R5] ;  /* 0x00c0000005070b82 */ /* 0x000e220000000800 */
[----:B------:R-:W-:-:S07]  /*0400*/  @!P1 IMAD.SHL.U32 R3, R3, 0x4, RZ ;  /* 0x0000000403039824 */ /* 0x000fce00078e00ff */
[----:B------:R-:W0:Y:S08]  /*0410*/  @P0 LDC R4, c[0x3][R5+0x4] ;  /* 0x00c0010005040b82 */ /* 0x000e300000000800 */
[----:B------:R-:W1:Y:S01]  /*0420*/  @!P1 LDC R3, c[0x3][R3] ;  /* 0x00c0000003039b82 */ /* 0x000e620000000800 */
[----:B0-----:R-:W-:-:S05]  /*0430*/  @P0 IADD3 R2, PT, PT, R4, R7, R2 ;  /* 0x0000000704020210 */ /* 0x001fca0007ffe002 */
[----:B-1----:R-:W-:-:S07]  /*0440*/  @!P1 IMAD.IADD R2, R2, 0x1, R3 ;  /* 0x0000000102029824 */ /* 0x002fce00078e0203 */
.L_x_7:
[----:B------:R-:W0:Y:S02]  /*0450*/  LDC.64 R4, c[0x0][0x380] ;  /* 0x0000e000ff047b82 */ /* 0x000e240000000a00 */
[----:B0-----:R-:W-:-:S05]  /*0460*/  IMAD.WIDE R4, R0, 0x4, R4 ;  /* 0x0000000400047825 */ /* 0x001fca00078e0204 */
[----:B------:R-:W-:Y:S01]  /*0470*/  STG.E desc[UR4][R4.64], R2 ;  /* 0x0000000204007986 */ /* 0x000fe2000c101904 */
[----:B------:R-:W-:Y:S05]  /*0480*/  EXIT ;  /* 0x000000000000794d */ /* 0x000fea0003800000 */
.L_x_11:
        /* <DEDUP_REMOVED lines=15> */
.L_x_30:


//--------------------- .text._Z12kernelSharedPKjPjii --------------------------
	.section	.text._Z12kernelSharedPKjPjii,"ax",@progbits
	.align	128
        .global         _Z12kernelSharedPKjPjii
        .type           _Z12kernelSharedPKjPjii,@function
        .size           _Z12kernelSharedPKjPjii,(.L_x_31 - _Z12kernelSharedPKjPjii)
        .other          _Z12kernelSharedPKjPjii,@"STO_CUDA_ENTRY STV_DEFAULT"
_Z12kernelSharedPKjPjii:
.text._Z12kernelSharedPKjPjii:
        /* <DEDUP_REMOVED lines=9> */
[----:B------:R-:W-:Y:S01]  /*0090*/  BSSY.RECONVERGENT B0, `(.L_x_12) ;  /* 0x0000013000007945 */ /* 0x000fe20003800200 */
[----:B------:R-:W1:Y:S01]  /*00a0*/  LDCU.64 UR8, c[0x0][0x358] ;  /* 0x00006b00ff0877ac */ /* 0x000e620008000a00 */
[----:B0-----:R-:W-:-:S05]  /*00b0*/  IMAD R6, R13, UR10, RZ ;  /* 0x0000000a0d067c24 */ /* 0x001fca000f8e02ff */
[----:B------:R-:W-:-:S13]  /*00c0*/  ISETP.GE.AND P0, PT, R10, R6, PT ;  /* 0x000000060a00720c */ /* 0x000fda0003f06270 */
[----:B-1----:R-:W-:Y:S05]  /*00d0*/  @P0 BRA `(.L_x_13) ;  /* 0x0000000000380947 */ /* 0x002fea0003800000 */
[----:B------:R-:W0:Y:S01]  /*00e0*/  S2R R9, SR_CgaCtaId ;  /* 0x0000000000097919 */ /* 0x000e220000008800 */
[----:B------:R-:W1:Y:S01]  /*00f0*/  LDC.64 R4, c[0x0][0x380] ;  /* 0x0000e000ff047b82 */ /* 0x000e620000000a00 */
[----:B------:R-:W-:Y:S01]  /*0100*/  MOV R2, 0x400 ;  /* 0x0000040000027802 */ /* 0x000fe20000000f00 */
[----:B------:R-:W-:Y:S02]  /*0110*/  IMAD R7, R6, UR4, RZ ;  /* 0x0000000406077c24 */ /* 0x000fe4000f8e02ff */
[----:B------:R-:W-:Y:S01]  /*0120*/  IMAD.MOV.U32 R8, RZ, RZ, R10 ;  /* 0x000000ffff087224 */ /* 0x000fe200078e000a */
[----:B0-----:R-:W-:-:S07]  /*0130*/  LEA R9, R9, R2, 0x18 ;  /* 0x0000000209097211 */ /* 0x001fce00078ec0ff */
.L_x_14:
[----:B------:R-:W-:-:S04]  /*0140*/  IMAD.IADD R3, R7, 0x1, R8 ;  /* 0x0000000107037824 */ /* 0x000fc800078e0208 */
[----:B01----:R-:W-:-:S06]  /*0150*/  IMAD.WIDE R2, R3, 0x4, R4 ;  /* 0x0000000403027825 */ /* 0x003fcc00078e0204 */
[----:B------:R-:W2:Y:S01]  /*0160*/  LDG.E R2, desc[UR8][R2.64] ;  /* 0x0000000802027981 */ /* 0x000ea2000c1e1900 */
[----:B------:R-:W-:Y:S02]  /*0170*/  IMAD R11, R8, 0x4, R9 ;  /* 0x00000004080b7824 */ /* 0x000fe400078e0209 */
[----:B------:R-:W-:-:S05]  /*0180*/  IMAD.IADD R8, R13, 0x1, R8 ;  /* 0x000000010d087824 */ /* 0x000fca00078e0208 */
[----:B------:R-:W-:Y:S01]  /*0190*/  ISETP.GE.AND P0, PT, R8, R6, PT ;  /* 0x000000060800720c */ /* 0x000fe20003f06270 */
[----:B--2---:R0:W-:-:S12]  /*01a0*/  STS [R11], R2 ;  /* 0x000000020b007388 */ /* 0x0041d80000000800 */
[----:B------:R-:W-:Y:S05]  /*01b0*/  @!P0 BRA `(.L_x_14) ;  /* 0xfffffffc00e08947 */ /* 0x000fea000383ffff */
.L_x_13:
[----:B------:R-:W-:Y:S05]  /*01c0*/  BSYNC.RECONVERGENT B0 ;  /* 0x0000000000007941 */ /* 0x000fea0003800200 */
.L_x_12:
[----:B------:R-:W-:Y:S01]  /*01d0*/  BAR.SYNC.DEFER_BLOCKING 0x0 ;  /* 0x0000000000007b1d */ /* 0x000fe20000010000 */
[----:B------:R-:W-:Y:S01]  /*01e0*/  UISETP.GE.AND UP0, UPT, UR10, 0x1, UPT ;  /* 0x000000010a00788c */ /* 0x000fe2000bf06270 */
[----:B------:R-:W-:-:S08]  /*01f0*/  IMAD.MOV.U32 R3, RZ, RZ, RZ ;  /* 0x000000ffff037224 */ /* 0x000fd000078e00ff */
[----:B------:R-:W-:Y:S05]  /*0200*/  BRA.U !UP0, `(.L_x_15) ;  /* 0x0000000508807547 */ /* 0x000fea000b800000 */
[----:B------:R-:W-:Y:S02]  /*0210*/  UISETP.GE.U32.AND UP1, UPT, UR10, 0x10, UPT ;  /* 0x000000100a00788c */ /* 0x000fe4000bf26070 */
[----:B0-----:R-:W-:Y:S01]  /*0220*/  IMAD R2, R10, UR10, RZ ;  /* 0x0000000a0a027c24 */ /* 0x001fe2000f8e02ff */
[----:B------:R-:W-:Y:S01]  /*0230*/  ULOP3.LUT UR6, UR10, 0xf, URZ, 0xc0, !UPT ;  /* 0x0000000f0a067892 */ /* 0x000fe2000f8ec0ff */
[----:B------:R-:W-:Y:S01]  /*0240*/  IMAD.MOV.U32 R3, RZ, RZ, RZ ;  /* 0x000000ffff037224 */ /* 0x000fe200078e00ff */
[----:B------:R-:W-:Y:S02]  /*0250*/  UMOV UR4, URZ ;  /* 0x000000ff00047c82 */ /* 0x000fe40008000000 */
[----:B------:R-:W-:Y:S02]  /*0260*/  UISETP.NE.AND UP0, UPT, UR6, URZ, UPT ;  /* 0x000000ff0600728c */ /* 0x000fe4000bf05270 */
[----:B------:R-:W-:Y:S09]  /*0270*/  BRA.U !UP1, `(.L_x_16) ;  /* 0x0000000109907547 */ /* 0x000ff2000b800000 */
[----:B------:R-:W0:Y:S01]  /*0280*/  S2UR UR5, SR_CgaCtaId ;  /* 0x00000000000579c3 */ /* 0x000e220000008800 */
[----:B------:R-:W-:Y:S01]  /*0290*/  UMOV UR4, 0x400 ;  /* 0x0000040000047882 */ /* 0x000fe20000000000 */
[----:B------:R-:W-:Y:S01]  /*02a0*/  IMAD.MOV.U32 R3, RZ, RZ, RZ ;  /* 0x000000ffff037224 */ /* 0x000fe200078e00ff */
[----:B0-----:R-:W-:Y:S02]  /*02b0*/  ULEA UR5, UR5, UR4, 0x18 ;  /* 0x0000000405057291 */ /* 0x001fe4000f8ec0ff */
[----:B------:R-:W-:-:S04]  /*02c0*/  ULOP3.LUT UR4, UR10, 0x7ffffff0, URZ, 0xc0, !UPT ;  /* 0x7ffffff00a047892 */ /* 0x000fc8000f8ec0ff */
[----:B------:R-:W-:Y:S01]  /*02d0*/  LEA R4, R2, UR5, 0x2 ;  /* 0x0000000502047c11 */ /* 0x000fe2000f8e10ff */
[----:B------:R-:W-:-:S04]  /*02e0*/  UIADD3 UR7, UPT, UPT, -UR4, URZ, URZ ;  /* 0x000000ff04077290 */ /* 0x000fc8000fffe1ff */
[----:B------:R-:W-:-:S08]  /*02f0*/  VIADD R4, R4, 0x20 ;  /* 0x0000002004047836 */ /* 0x000fd00000000000 */
.L_x_17:
[----:B------:R-:W-:Y:S01]  /*0300*/  LDS R6, [R4+-0x20] ;  /* 0xffffe00004067984 */ /* 0x000fe20000000800 */
[----:B------:R-:W-:-:S03]  /*0310*/  UIADD3 UR7, UPT, UPT, UR7, 0x10, URZ ;  /* 0x0000001007077890 */ /* 0x000fc6000fffe0ff */
[----:B------:R-:W0:Y:S01]  /*0320*/  LDS R5, [R4+-0x1c] ;  /* 0xffffe40004057984 */ /* 0x000e220000000800 */
[----:B------:R-:W-:-:S03]  /*0330*/  UISETP.NE.AND UP1, UPT, UR7, URZ, UPT ;  /* 0x000000ff0700728c */ /* 0x000fc6000bf25270 */
[----:B------:R-:W-:Y:S04]  /*0340*/  LDS R8, [R4+-0x18] ;  /* 0xffffe80004087984 */ /* 0x000fe80000000800 */
[----:B------:R-:W1:Y:S04]  /*0350*/  LDS R7, [R4+-0x14] ;  /* 0xffffec0004077984 */ /* 0x000e680000000800 */
[----:B------:R-:W-:Y:S04]  /*0360*/  LDS R10, [R4+-0x10] ;  /* 0xfffff000040a7984 */ /* 0x000fe80000000800 */
[----:B------:R-:W2:Y:S04]  /*0370*/  LDS R9, [R4+-0xc] ;  /* 0xfffff40004097984 */ /* 0x000ea80000000800 */
[----:B------:R-:W-:Y:S04]  /*0380*/  LDS R12, [R4+-0x8] ;  /* 0xfffff800040c7984 */ /* 0x000fe80000000800 */
[----:B------:R-:W3:Y:S04]  /*0390*/  LDS R11, [R4+-0x4] ;  /* 0xfffffc00040b7984 */ /* 0x000ee80000000800 */
[----:B------:R-:W-:Y:S04]  /*03a0*/  LDS R14, [R4] ;  /* 0x00000000040e7984 */ /* 0x000fe80000000800 */
[----:B------:R-:W4:Y:S04]  /*03b0*/  LDS R13, [R4+0x4] ;  /* 0x00000400040d7984 */ /* 0x000f280000000800 */
[----:B------:R-:W-:Y:S04]  /*03c0*/  LDS R16, [R4+0x8] ;  /* 0x0000080004107984 */ /* 0x000fe80000000800 */
[----:B------:R-:W5:Y:S01]  /*03d0*/  LDS R15, [R4+0xc] ;  /* 0x00000c00040f7984 */ /* 0x000f620000000800 */
[----:B0-----:R-:W-:-:S03]  /*03e0*/  IADD3 R5, PT, PT, R5, R6, R3 ;  /* 0x0000000605057210 */ /* 0x001fc60007ffe003 */
[----:B------:R-:W-:Y:S04]  /*03f0*/  LDS R18, [R4+0x10] ;  /* 0x0000100004127984 */ /* 0x000fe80000000800 */
[----:B------:R-:W0:Y:S01]  /*0400*/  LDS R17, [R4+0x14] ;  /* 0x0000140004117984 */ /* 0x000e220000000800 */
[----:B-1----:R-:W-:-:S03]  /*0410*/  IADD3 R5, PT, PT, R7, R8, R5 ;  /* 0x0000000807057210 */ /* 0x002fc60007ffe005 */
[----:B------:R-:W-:Y:S04]  /*0420*/  LDS R20, [R4+0x18] ;  /* 0x0000180004147984 */ /* 0x000fe80000000800 */
[----:B------:R1:W0:Y:S01]  /*0430*/  LDS R19, [R4+0x1c] ;  /* 0x00001c0004137984 */ /* 0x0002220000000800 */
[----:B--2---:R-:W-:-:S04]  /*0440*/  IADD3 R5, PT, PT, R9, R10, R5 ;  /* 0x0000000a09057210 */ /* 0x004fc80007ffe005 */
[----:B---3--:R-:W-:Y:S01]  /*0450*/  IADD3 R5, PT, PT, R11, R12, R5 ;  /* 0x0000000c0b057210 */ /* 0x008fe20007ffe005 */
[----:B-1----:R-:W-:-:S03]  /*0460*/  VIADD R4, R4, 0x40 ;  /* 0x0000004004047836 */ /* 0x002fc60000000000 */
[----:B----4-:R-:W-:-:S04]  /*0470*/  IADD3 R5, PT, PT, R13, R14, R5 ;  /* 0x0000000e0d057210 */ /* 0x010fc80007ffe005 */
[----:B-----5:R-:W-:-:S04]  /*0480*/  IADD3 R5, PT, PT, R15, R16, R5 ;  /* 0x000000100f057210 */ /* 0x020fc80007ffe005 */
[----:B0-----:R-:W-:-:S04]  /*0490*/  IADD3 R5, PT, PT, R17, R18, R5 ;  /* 0x0000001211057210 */ /* 0x001fc80007ffe005 */
[----:B------:R-:W-:Y:S01]  /*04a0*/  IADD3 R3, PT, PT, R19, R20, R5 ;  /* 0x0000001413037210 */ /* 0x000fe20007ffe005 */
[----:B------:R-:W-:Y:S06]  /*04b0*/  BRA.U UP1, `(.L_x_17) ;  /* 0xfffffffd01907547 */ /* 0x000fec000b83ffff */
.L_x_16:
[----:B------:R-:W-:Y:S05]  /*04c0*/  BRA.U !UP0, `(.L_x_15) ;  /* 0x0000000108d07547 */ /* 0x000fea000b800000 */
[----:B------:R-:W-:Y:S02]  /*04d0*/  UISETP.GE.U32.AND UP0, UPT, UR6, 0x8, UPT ;  /* 0x000000080600788c */ /* 0x000fe4000bf06070 */
[----:B------:R-:W-:-:S04]  /*04e0*/  ULOP3.LUT UR7, UR10, 0x7, URZ, 0xc0, !UPT ;  /* 0x000000070a077892 */ /* 0x000fc8000f8ec0ff */
[----:B------:R-:W-:-:S03]  /*04f0*/  UISETP.NE.AND UP1, UPT, UR7, URZ, UPT ;  /* 0x000000ff0700728c */ /* 0x000fc6000bf25270 */
[----:B------:R-:W-:Y:S08]  /*0500*/  BRA.U !UP0, `(.L_x_18) ;  /* 0x0000000108487547 */ /* 0x000ff0000b800000 */
[----:B------:R-:W0:Y:S01]  /*0510*/  S2UR UR6, SR_CgaCtaId ;  /* 0x00000000000679c3 */ /* 0x000e220000008800 */
[----:B------:R-:W-:Y:S01]  /*0520*/  UMOV UR5, 0x400 ;  /* 0x0000040000057882 */ /* 0x000fe20000000000 */
[----:B------:R-:W-:Y:S01]  /*0530*/  VIADD R4, R2, UR4 ;  /* 0x0000000402047c36 */ /* 0x000fe20008000000 */
[----:B------:R-:W-:Y:S02]  /*0540*/  UIADD3 UR4, UPT, UPT, UR4, 0x8, URZ ;  /* 0x0000000804047890 */ /* 0x000fe4000fffe0ff */
[----:B0-----:R-:W-:-:S06]  /*0550*/  ULEA UR5, UR6, UR5, 0x18 ;  /* 0x0000000506057291 */ /* 0x001fcc000f8ec0ff */
[----:B------:R-:W-:-:S05]  /*0560*/  LEA R4, R4, UR5, 0x2 ;  /* 0x0000000504047c11 */ /* 0x000fca000f8e10ff */
[----:B------:R-:W-:Y:S04]  /*0570*/  LDS R6, [R4] ;  /* 0x0000000004067984 */ /* 0x000fe80000000800 */
[----:B------:R-:W0:Y:S04]  /*0580*/  LDS R5, [R4+0x4] ;  /* 0x0000040004057984 */ /* 0x000e280000000800 */
[----:B------:R-:W-:Y:S04]  /*0590*/  LDS R8, [R4+0x8] ;  /* 0x0000080004087984 */ /* 0x000fe80000000800 */
[----:B------:R-:W1:Y:S04]  /*05a0*/  LDS R7, [R4+0xc] ;  /* 0x00000c0004077984 */ /* 0x000e680000000800 */
[----:B------:R-:W-:Y:S04]  /*05b0*/  LDS R10, [R4+0x10] ;  /* 0x00001000040a7984 */ /* 0x000fe80000000800 */
[----:B------:R-:W2:Y:S04]  /*05c0*/  LDS R9, [R4+0x14] ;  /* 0x0000140004097984 */ /* 0x000ea80000000800 */
[----:B------:R-:W-:Y:S04]  /*05d0*/  LDS R12, [R4+0x18] ;  /* 0x00001800040c7984 */ /* 0x000fe80000000800 */
[----:B------:R-:W3:Y:S01]  /*05e0*/  LDS R11, [R4+0x1c] ;  /* 0x00001c00040b7984 */ /* 0x000ee20000000800 */
[----:B0-----:R-:W-:-:S04]  /*05f0*/  IADD3 R5, PT, PT, R5, R6, R3 ;  /* 0x0000000605057210 */ /* 0x001fc80007ffe003 */
[----:B-1----:R-:W-:-:S04]  /*0600*/  IADD3 R5, PT, PT, R7, R8, R5 ;  /* 0x0000000807057210 */ /* 0x002fc80007ffe005 */
[----:B--2---:R-:W-:-:S04]  /*0610*/  IADD3 R5, PT, PT, R9, R10, R5 ;  /* 0x0000000a09057210 */ /* 0x004fc80007ffe005 */
[----:B---3--:R-:W-:-:S07]  /*0620*/  IADD3 R3, PT, PT, R11, R12, R5 ;  /* 0x0000000c0b037210 */ /* 0x008fce0007ffe005 */
.L_x_18:
        /* <DEDUP_REMOVED lines=14> */
[----:B------:R-:W1:Y:S01]  /*0710*/  LDS R7, [R4+0xc] ;  /* 0x00000c0004077984 */ /* 0x000e620000000800 */
[----:B0-----:R-:W-:-:S04]  /*0720*/  IADD3 R3, PT, PT, R5, R6, R3 ;  /* 0x0000000605037210 */ /* 0x001fc80007ffe003 */
[----:B-1----:R-:W-:-:S07]  /*0730*/  IADD3 R3, PT, PT, R7, R8, R3 ;  /* 0x0000000807037210 */ /* 0x002fce0007ffe003 */
.L_x_19:
[----:B------:R-:W-:Y:S05]  /*0740*/  BRA.U !UP1, `(.L_x_15) ;  /* 0x0000000109307547 */ /* 0x000fea000b800000 */
[----:B------:R-:W0:Y:S01]  /*0750*/  S2UR UR7, SR_CgaCtaId ;  /* 0x00000000000779c3 */ /* 0x000e220000008800 */
[----:B------:R-:W-:Y:S01]  /*0760*/  UMOV UR6, 0x400 ;  /* 0x0000040000067882 */ /* 0x000fe20000000000 */
[----:B------:R-:W-:Y:S01]  /*0770*/  VIADD R2, R2, UR4 ;  /* 0x0000000402027c36 */ /* 0x000fe20008000000 */
[----:B------:R-:W-:Y:S02]  /*0780*/  UIADD3 UR5, UPT, UPT, -UR5, URZ, URZ ;  /* 0x000000ff05057290 */ /* 0x000fe4000fffe1ff */
[----:B0-----:R-:W-:-:S06]  /*0790*/  ULEA UR6, UR7, UR6, 0x18 ;  /* 0x0000000607067291 */ /* 0x001fcc000f8ec0ff */
[----:B------:R-:W-:-:S07]  /*07a0*/  LEA R2, R2, UR6, 0x2 ;  /* 0x0000000602027c11 */ /* 0x000fce000f8e10ff */
.L_x_20:
[----:B------:R0:W1:Y:S01]  /*07b0*/  LDS R4, [R2] ;  /* 0x0000000002047984 */ /* 0x0000620000000800 */
[----:B------:R-:W-:-:S04]  /*07c0*/  UIADD3 UR5, UPT, UPT, UR5, 0x1, URZ ;  /* 0x0000000105057890 */ /* 0x000fc8000fffe0ff */
[----:B------:R-:W-:Y:S01]  /*07d0*/  UISETP.NE.AND UP0, UPT, UR5, URZ, UPT ;  /* 0x000000ff0500728c */ /* 0x000fe2000bf05270 */
[----:B0-----:R-:W-:Y:S02]  /*07e0*/  VIADD R2, R2, 0x4 ;  /* 0x0000000402027836 */ /* 0x001fe40000000000 */
[----:B-1----:R-:W-:-:S06]  /*07f0*/  IMAD.IADD R3, R4, 0x1, R3 ;  /* 0x0000000104037824 */ /* 0x002fcc00078e0203 */
[----:B------:R-:W-:Y:S05]  /*0800*/  BRA.U UP0, `(.L_x_20) ;  /* 0xfffffffd00e87547 */ /* 0x000fea000b83ffff */
.L_x_15:
[----:B------:R-:W1:Y:S02]  /*0810*/  LDC.64 R4, c[0x0][0x388] ;  /* 0x0000e200ff047b82 */ /* 0x000e640000000a00 */
[----:B-1----:R-:W-:-:S05]  /*0820*/  IMAD.WIDE R4, R0, 0x4, R4 ;  /* 0x0000000400047825 */ /* 0x002fca00078e0204 */
[----:B------:R-:W-:Y:S01]  /*0830*/  STG.E desc[UR8][R4.64], R3 ;  /* 0x0000000304007986 */ /* 0x000fe2000c101908 */
[----:B------:R-:W-:Y:S05]  /*0840*/  EXIT ;  /* 0x000000000000794d */ /* 0x000fea0003800000 */
.L_x_21:
        /* <DEDUP_REMOVED lines=11> */
.L_x_31:


//--------------------- .text._Z12kernelGlobalPKjPjii --------------------------
	.section	.text._Z12kernelGlobalPKjPjii,"ax",@progbits
	.align	128
        .global         _Z12kernelGlobalPKjPjii
        .type           _Z12kernelGlobalPKjPjii,@function
        .size           _Z12kernelGlobalPKjPjii,(.L_x_32 - _Z12kernelGlobalPKjPjii)
        .other          _Z12kernelGlobalPKjPjii,@"STO_CUDA_ENTRY STV_DEFAULT"
_Z12kernelGlobalPKjPjii:
.text._Z12kernelGlobalPKjPjii:
        /* <DEDUP_REMOVED lines=27> */
.L_x_24:
        /* <DEDUP_REMOVED lines=31> */
.L_x_23:
        /* <DEDUP_REMOVED lines=21> */
.L_x_25:
        /* <DEDUP_REMOVED lines=15> */
.L_x_26:
[----:B------:R-:W-:Y:S05]  /*05e0*/  BRA.U !UP1, `(.L_x_22) ;  /* 0x0000000109287547 */ /* 0x000fea000b800000 */
[----:B------:R-:W0:Y:S01]  /*05f0*/  LDC.64 R6, c[0x0][0x380] ;  /* 0x0000e000ff067b82 */ /* 0x000e220000000a00 */
[----:B------:R-:W-:Y:S01]  /*0600*/  VIADD R3, R3, UR4 ;  /* 0x0000000403037c36 */ /* 0x000fe20008000000 */
[----:B------:R-:W-:-:S12]  /*0610*/  UIADD3 UR5, UPT, UPT, -UR5, URZ, URZ ;  /* 0x000000ff05057290 */ /* 0x000fd8000fffe1ff */
.L_x_27:
[----:B0-----:R-:W-:-:S06]  /*0620*/  IMAD.WIDE R4, R3, 0x4, R6 ;  /* 0x0000000403047825 */ /* 0x001fcc00078e0206 */
[----:B------:R-:W2:Y:S01]  /*0630*/  LDG.E R5, desc[UR12][R4.64] ;  /* 0x0000000c04057981 */ /* 0x000ea2000c1e1900 */
[----:B------:R-:W-:Y:S01]  /*0640*/  UIADD3 UR5, UPT, UPT, UR5, 0x1, URZ ;  /* 0x0000000105057890 */ /* 0x000fe2000fffe0ff */
[----:B------:R-:W-:-:S03]  /*0650*/  IADD3 R3, PT, PT, R3, 0x1, RZ ;  /* 0x0000000103037810 */ /* 0x000fc60007ffe0ff */
[----:B------:R-:W-:Y:S01]  /*0660*/  UISETP.NE.AND UP0, UPT, UR5, URZ, UPT ;  /* 0x000000ff0500728c */ /* 0x000fe2000bf05270 */
[----:B--2---:R-:W-:-:S08]  /*0670*/  IMAD.IADD R2, R5, 0x1, R2 ;  /* 0x0000000105027824 */ /* 0x004fd000078e0202 */
[----:B------:R-:W-:Y:S05]  /*0680*/  BRA.U UP0, `(.L_x_27) ;  /* 0xfffffffd00e47547 */ /* 0x000fea000b83ffff */
.L_x_22:
[----:B------:R-:W0:Y:S02]  /*0690*/  LDC.64 R4, c[0x0][0x388] ;  /* 0x0000e200ff047b82 */ /* 0x000e240000000a00 */
[----:B0-----:R-:W-:-:S05]  /*06a0*/  IMAD.WIDE R4, R0, 0x4, R4 ;  /* 0x0000000400047825 */ /* 0x001fca00078e0204 */
[----:B------:R-:W-:Y:S01]  /*06b0*/  STG.E desc[UR12][R4.64], R2 ;  /* 0x0000000204007986 */ /* 0x000fe2000c10190c */
[----:B------:R-:W-:Y:S05]  /*06c0*/  EXIT ;  /* 0x000000000000794d */ /* 0x000fea0003800000 */
.L_x_28:
        /* <DEDUP_REMOVED lines=11> */
.L_x_32:


//--------------------- .nv.shared._Z14kernelRegisterPKjPjii --------------------------
	.section	.nv.shared._Z14kernelRegisterPKjPjii,"aw",@nobits
	.sectionflags	@""
	.align	16
	.zero		1024


//--------------------- .nv.shared.reserved.0     --------------------------
	.section	.nv.shared.reserved.0,"aw",@nobits
	.weak		__nv_reservedSMEM_offset_0_alias
	.size		__nv_reservedSMEM_offset_0_alias, 0, 64
	.other		__nv_reservedSMEM_offset_0_alias,@"STO_CUDA_RESERVED_SHARED STV_DEFAULT"
__nv_reservedSMEM_offset_0_alias:
	.zero		0
	.zero		64


//--------------------- .nv.shared._Z14kernelConstantPjii --------------------------
	.section	.nv.shared._Z14kernelConstantPjii,"aw",@nobits
	.sectionflags	@""
	.align	16
	.zero		1024


//--------------------- .nv.shared._Z12kernelSharedPKjPjii --------------------------
	.section	.nv.shared._Z12kernelSharedPKjPjii,"aw",@nobits
	.sectionflags	@""
	.align	16
	.zero		1024


//--------------------- .nv.shared._Z12kernelGlobalPKjPjii --------------------------
	.section	.nv.shared._Z12kernelGlobalPKjPjii,"aw",@nobits
	.sectionflags	@""
	.align	16
	.zero		1024


//--------------------- .nv.constant0._Z14kernelRegisterPKjPjii --------------------------
	.section	.nv.constant0._Z14kernelRegisterPKjPjii,"a",@progbits
	.sectionflags	@""
	.align	4
.nv.constant0._Z14kernelRegisterPKjPjii:
	.zero		920


//--------------------- .nv.constant0._Z14kernelConstantPjii --------------------------
	.section	.nv.constant0._Z14kernelConstantPjii,"a",@progbits
	.sectionflags	@""
	.align	4
.nv.constant0._Z14kernelConstantPjii:
	.zero		912


//--------------------- .nv.constant0._Z12kernelSharedPKjPjii --------------------------
	.section	.nv.constant0._Z12kernelSharedPKjPjii,"a",@progbits
	.sectionflags	@""
	.align	4
.nv.constant0._Z12kernelSharedPKjPjii:
	.zero		920


//--------------------- .nv.constant0._Z12kernelGlobalPKjPjii --------------------------
	.section	.nv.constant0._Z12kernelGlobalPKjPjii,"a",@progbits
	.sectionflags	@""
	.align	4
.nv.constant0._Z12kernelGlobalPKjPjii:
	.zero		920


//--------------------- SYMBOLS --------------------------

	.type		.nv.reservedSmem.offset0,@object
	.size		.nv.reservedSmem.offset0,0x4
	.type		.nv.reservedSmem.cap,@object
	.size		.nv.reservedSmem.cap,0x4
